//
// Generated by NVIDIA NVVM Compiler
//
// Compiler Build ID: CL-36424714
// Cuda compilation tools, release 13.0, V13.0.88
// Based on NVVM 20.0.0
//

.version 9.0
.target sm_100
.address_size 64

	// .globl	_Z17matmul_a_b_kernelPfS_S_iii

.visible .entry _Z17matmul_a_b_kernelPfS_S_iii(
	.param .u64 .ptr .align 1 _Z17matmul_a_b_kernelPfS_S_iii_param_0,
	.param .u64 .ptr .align 1 _Z17matmul_a_b_kernelPfS_S_iii_param_1,
	.param .u64 .ptr .align 1 _Z17matmul_a_b_kernelPfS_S_iii_param_2,
	.param .u32 _Z17matmul_a_b_kernelPfS_S_iii_param_3,
	.param .u32 _Z17matmul_a_b_kernelPfS_S_iii_param_4,
	.param .u32 _Z17matmul_a_b_kernelPfS_S_iii_param_5
)
{
	.reg .pred 	%p<13>;
	.reg .b32 	%r<41>;
	.reg .b32 	%f<68>;
	.reg .b64 	%rd<53>;

	ld.param.u64 	%rd7, [_Z17matmul_a_b_kernelPfS_S_iii_param_0];
	ld.param.u64 	%rd8, [_Z17matmul_a_b_kernelPfS_S_iii_param_1];
	ld.param.u64 	%rd6, [_Z17matmul_a_b_kernelPfS_S_iii_param_2];
	ld.param.u32 	%r20, [_Z17matmul_a_b_kernelPfS_S_iii_param_3];
	ld.param.u32 	%r18, [_Z17matmul_a_b_kernelPfS_S_iii_param_4];
	ld.param.u32 	%r19, [_Z17matmul_a_b_kernelPfS_S_iii_param_5];
	cvta.to.global.u64 	%rd1, %rd8;
	cvta.to.global.u64 	%rd2, %rd7;
	mov.u32 	%r21, %ctaid.y;
	mov.u32 	%r22, %ntid.y;
	mov.u32 	%r23, %tid.y;
	mad.lo.s32 	%r1, %r21, %r22, %r23;
	mov.u32 	%r24, %ctaid.x;
	mov.u32 	%r25, %ntid.x;
	mov.u32 	%r26, %tid.x;
	mad.lo.s32 	%r2, %r24, %r25, %r26;
	setp.ge.s32 	%p1, %r1, %r20;
	setp.ge.s32 	%p2, %r2, %r19;
	or.pred  	%p3, %p1, %p2;
	@%p3 bra 	$L__BB0_14;
	setp.lt.s32 	%p4, %r18, 1;
	mov.f32 	%f67, 0f00000000;
	@%p4 bra 	$L__BB0_13;
	mul.lo.s32 	%r3, %r18, %r1;
	and.b32  	%r4, %r18, 7;
	setp.lt.u32 	%p5, %r18, 8;
	mov.f32 	%f67, 0f00000000;
	mov.b32 	%r39, 0;
	@%p5 bra 	$L__BB0_5;
	and.b32  	%r39, %r18, 2147483640;
	neg.s32 	%r37, %r39;
	shl.b32 	%r7, %r19, 3;
	mul.wide.u32 	%rd9, %r3, 4;
	add.s64 	%rd10, %rd9, %rd2;
	add.s64 	%rd52, %rd10, 16;
	mov.f32 	%f67, 0f00000000;
	mul.wide.s32 	%rd13, %r19, 4;
	mov.u32 	%r36, %r2;
$L__BB0_4:
	.pragma "nounroll";
	ld.global.f32 	%f17, [%rd52+-16];
	mul.wide.s32 	%rd11, %r36, 4;
	add.s64 	%rd12, %rd1, %rd11;
	ld.global.f32 	%f18, [%rd12];
	fma.rn.f32 	%f19, %f17, %f18, %f67;
	ld.global.f32 	%f20, [%rd52+-12];
	add.s64 	%rd14, %rd12, %rd13;
	ld.global.f32 	%f21, [%rd14];
	fma.rn.f32 	%f22, %f20, %f21, %f19;
	ld.global.f32 	%f23, [%rd52+-8];
	add.s64 	%rd15, %rd14, %rd13;
	ld.global.f32 	%f24, [%rd15];
	fma.rn.f32 	%f25, %f23, %f24, %f22;
	ld.global.f32 	%f26, [%rd52+-4];
	add.s64 	%rd16, %rd15, %rd13;
	ld.global.f32 	%f27, [%rd16];
	fma.rn.f32 	%f28, %f26, %f27, %f25;
	ld.global.f32 	%f29, [%rd52];
	add.s64 	%rd17, %rd16, %rd13;
	ld.global.f32 	%f30, [%rd17];
	fma.rn.f32 	%f31, %f29, %f30, %f28;
	ld.global.f32 	%f32, [%rd52+4];
	add.s64 	%rd18, %rd17, %rd13;
	ld.global.f32 	%f33, [%rd18];
	fma.rn.f32 	%f34, %f32, %f33, %f31;
	ld.global.f32 	%f35, [%rd52+8];
	add.s64 	%rd19, %rd18, %rd13;
	ld.global.f32 	%f36, [%rd19];
	fma.rn.f32 	%f37, %f35, %f36, %f34;
	ld.global.f32 	%f38, [%rd52+12];
	add.s64 	%rd20, %rd19, %rd13;
	ld.global.f32 	%f39, [%rd20];
	fma.rn.f32 	%f67, %f38, %f39, %f37;
	add.s32 	%r37, %r37, 8;
	add.s32 	%r36, %r36, %r7;
	add.s64 	%rd52, %rd52, 32;
	setp.ne.s32 	%p6, %r37, 0;
	@%p6 bra 	$L__BB0_4;
$L__BB0_5:
	setp.eq.s32 	%p7, %r4, 0;
	@%p7 bra 	$L__BB0_13;
	and.b32  	%r13, %r18, 3;
	setp.lt.u32 	%p8, %r4, 4;
	@%p8 bra 	$L__BB0_8;
	add.s32 	%r28, %r39, %r3;
	mul.wide.u32 	%rd21, %r28, 4;
	add.s64 	%rd22, %rd2, %rd21;
	ld.global.f32 	%f41, [%rd22];
	mad.lo.s32 	%r29, %r39, %r19, %r2;
	mul.wide.s32 	%rd23, %r29, 4;
	add.s64 	%rd24, %rd1, %rd23;
	ld.global.f32 	%f42, [%rd24];
	fma.rn.f32 	%f43, %f41, %f42, %f67;
	cvt.u64.u32 	%rd25, %r3;
	cvt.u64.u32 	%rd26, %r39;
	add.s64 	%rd27, %rd26, %rd25;
	shl.b64 	%rd28, %rd27, 2;
	add.s64 	%rd29, %rd2, %rd28;
	ld.global.f32 	%f44, [%rd29+4];
	mul.wide.s32 	%rd30, %r19, 4;
	add.s64 	%rd31, %rd24, %rd30;
	ld.global.f32 	%f45, [%rd31];
	fma.rn.f32 	%f46, %f44, %f45, %f43;
	ld.global.f32 	%f47, [%rd29+8];
	add.s64 	%rd32, %rd31, %rd30;
	ld.global.f32 	%f48, [%rd32];
	fma.rn.f32 	%f49, %f47, %f48, %f46;
	ld.global.f32 	%f50, [%rd29+12];
	add.s64 	%rd33, %rd32, %rd30;
	ld.global.f32 	%f51, [%rd33];
	fma.rn.f32 	%f67, %f50, %f51, %f49;
	add.s32 	%r39, %r39, 4;
$L__BB0_8:
	setp.eq.s32 	%p9, %r13, 0;
	@%p9 bra 	$L__BB0_13;
	setp.eq.s32 	%p10, %r13, 1;
	@%p10 bra 	$L__BB0_11;
	add.s32 	%r30, %r39, %r3;
	mul.wide.u32 	%rd34, %r30, 4;
	add.s64 	%rd35, %rd2, %rd34;
	ld.global.f32 	%f53, [%rd35];
	mad.lo.s32 	%r31, %r39, %r19, %r2;
	mul.wide.s32 	%rd36, %r31, 4;
	add.s64 	%rd37, %rd1, %rd36;
	ld.global.f32 	%f54, [%rd37];
	fma.rn.f32 	%f55, %f53, %f54, %f67;
	cvt.u64.u32 	%rd38, %r3;
	cvt.u64.u32 	%rd39, %r39;
	add.s64 	%rd40, %rd39, %rd38;
	shl.b64 	%rd41, %rd40, 2;
	add.s64 	%rd42, %rd2, %rd41;
	ld.global.f32 	%f56, [%rd42+4];
	mul.wide.s32 	%rd43, %r19, 4;
	add.s64 	%rd44, %rd37, %rd43;
	ld.global.f32 	%f57, [%rd44];
	fma.rn.f32 	%f67, %f56, %f57, %f55;
	add.s32 	%r39, %r39, 2;
$L__BB0_11:
	and.b32  	%r32, %r18, 1;
	setp.eq.b32 	%p11, %r32, 1;
	not.pred 	%p12, %p11;
	@%p12 bra 	$L__BB0_13;
	add.s32 	%r33, %r39, %r3;
	mul.wide.u32 	%rd45, %r33, 4;
	add.s64 	%rd46, %rd2, %rd45;
	ld.global.f32 	%f58, [%rd46];
	mad.lo.s32 	%r34, %r39, %r19, %r2;
	mul.wide.s32 	%rd47, %r34, 4;
	add.s64 	%rd48, %rd1, %rd47;
	ld.global.f32 	%f59, [%rd48];
	fma.rn.f32 	%f67, %f58, %f59, %f67;
$L__BB0_13:
	mad.lo.s32 	%r35, %r19, %r1, %r2;
	cvta.to.global.u64 	%rd49, %rd6;
	mul.wide.s32 	%rd50, %r35, 4;
	add.s64 	%rd51, %rd49, %rd50;
	st.global.f32 	[%rd51], %f67;
$L__BB0_14:
	ret;

}
	// .globl	_Z18matmul_a_bt_kernelPfS_S_iii
.visible .entry _Z18matmul_a_bt_kernelPfS_S_iii(
	.param .u64 .ptr .align 1 _Z18matmul_a_bt_kernelPfS_S_iii_param_0,
	.param .u64 .ptr .align 1 _Z18matmul_a_bt_kernelPfS_S_iii_param_1,
	.param .u64 .ptr .align 1 _Z18matmul_a_bt_kernelPfS_S_iii_param_2,
	.param .u32 _Z18matmul_a_bt_kernelPfS_S_iii_param_3,
	.param .u32 _Z18matmul_a_bt_kernelPfS_S_iii_param_4,
	.param .u32 _Z18matmul_a_bt_kernelPfS_S_iii_param_5
)
{
	.reg .pred 	%p<13>;
	.reg .b32 	%r<48>;
	.reg .b32 	%f<112>;
	.reg .b64 	%rd<43>;

	ld.param.u64 	%rd11, [_Z18matmul_a_bt_kernelPfS_S_iii_param_0];
	ld.param.u64 	%rd12, [_Z18matmul_a_bt_kernelPfS_S_iii_param_1];
	ld.param.u64 	%rd10, [_Z18matmul_a_bt_kernelPfS_S_iii_param_2];
	ld.param.u32 	%r27, [_Z18matmul_a_bt_kernelPfS_S_iii_param_3];
	ld.param.u32 	%r25, [_Z18matmul_a_bt_kernelPfS_S_iii_param_4];
	ld.param.u32 	%r26, [_Z18matmul_a_bt_kernelPfS_S_iii_param_5];
	cvta.to.global.u64 	%rd1, %rd12;
	cvta.to.global.u64 	%rd2, %rd11;
	mov.u32 	%r28, %ctaid.y;
	mov.u32 	%r29, %ntid.y;
	mov.u32 	%r30, %tid.y;
	mad.lo.s32 	%r1, %r28, %r29, %r30;
	mov.u32 	%r31, %ctaid.x;
	mov.u32 	%r32, %ntid.x;
	mov.u32 	%r33, %tid.x;
	mad.lo.s32 	%r2, %r31, %r32, %r33;
	setp.ge.s32 	%p1, %r1, %r27;
	setp.ge.s32 	%p2, %r2, %r26;
	or.pred  	%p3, %p1, %p2;
	@%p3 bra 	$L__BB1_15;
	setp.lt.s32 	%p4, %r25, 1;
	mov.f32 	%f111, 0f00000000;
	@%p4 bra 	$L__BB1_14;
	mul.lo.s32 	%r3, %r25, %r1;
	mul.lo.s32 	%r4, %r25, %r2;
	and.b32  	%r5, %r25, 15;
	setp.lt.u32 	%p5, %r25, 16;
	mov.f32 	%f111, 0f00000000;
	mov.b32 	%r44, 0;
	@%p5 bra 	$L__BB1_5;
	and.b32  	%r44, %r25, 2147483632;
	neg.s32 	%r42, %r44;
	mul.wide.u32 	%rd13, %r3, 4;
	add.s64 	%rd14, %rd13, %rd2;
	add.s64 	%rd41, %rd14, 32;
	add.s64 	%rd4, %rd1, 32;
	mov.f32 	%f111, 0f00000000;
	mov.u32 	%r41, %r4;
$L__BB1_4:
	.pragma "nounroll";
	mul.wide.s32 	%rd15, %r41, 4;
	add.s64 	%rd16, %rd4, %rd15;
	ld.global.f32 	%f18, [%rd41+-32];
	ld.global.f32 	%f19, [%rd16+-32];
	fma.rn.f32 	%f20, %f18, %f19, %f111;
	ld.global.f32 	%f21, [%rd41+-28];
	ld.global.f32 	%f22, [%rd16+-28];
	fma.rn.f32 	%f23, %f21, %f22, %f20;
	ld.global.f32 	%f24, [%rd41+-24];
	ld.global.f32 	%f25, [%rd16+-24];
	fma.rn.f32 	%f26, %f24, %f25, %f23;
	ld.global.f32 	%f27, [%rd41+-20];
	ld.global.f32 	%f28, [%rd16+-20];
	fma.rn.f32 	%f29, %f27, %f28, %f26;
	ld.global.f32 	%f30, [%rd41+-16];
	ld.global.f32 	%f31, [%rd16+-16];
	fma.rn.f32 	%f32, %f30, %f31, %f29;
	ld.global.f32 	%f33, [%rd41+-12];
	ld.global.f32 	%f34, [%rd16+-12];
	fma.rn.f32 	%f35, %f33, %f34, %f32;
	ld.global.f32 	%f36, [%rd41+-8];
	ld.global.f32 	%f37, [%rd16+-8];
	fma.rn.f32 	%f38, %f36, %f37, %f35;
	ld.global.f32 	%f39, [%rd41+-4];
	ld.global.f32 	%f40, [%rd16+-4];
	fma.rn.f32 	%f41, %f39, %f40, %f38;
	ld.global.f32 	%f42, [%rd41];
	ld.global.f32 	%f43, [%rd16];
	fma.rn.f32 	%f44, %f42, %f43, %f41;
	ld.global.f32 	%f45, [%rd41+4];
	ld.global.f32 	%f46, [%rd16+4];
	fma.rn.f32 	%f47, %f45, %f46, %f44;
	ld.global.f32 	%f48, [%rd41+8];
	ld.global.f32 	%f49, [%rd16+8];
	fma.rn.f32 	%f50, %f48, %f49, %f47;
	ld.global.f32 	%f51, [%rd41+12];
	ld.global.f32 	%f52, [%rd16+12];
	fma.rn.f32 	%f53, %f51, %f52, %f50;
	ld.global.f32 	%f54, [%rd41+16];
	ld.global.f32 	%f55, [%rd16+16];
	fma.rn.f32 	%f56, %f54, %f55, %f53;
	ld.global.f32 	%f57, [%rd41+20];
	ld.global.f32 	%f58, [%rd16+20];
	fma.rn.f32 	%f59, %f57, %f58, %f56;
	ld.global.f32 	%f60, [%rd41+24];
	ld.global.f32 	%f61, [%rd16+24];
	fma.rn.f32 	%f62, %f60, %f61, %f59;
	ld.global.f32 	%f63, [%rd41+28];
	ld.global.f32 	%f64, [%rd16+28];
	fma.rn.f32 	%f111, %f63, %f64, %f62;
	add.s32 	%r42, %r42, 16;
	add.s64 	%rd41, %rd41, 64;
	add.s32 	%r41, %r41, 16;
	setp.ne.s32 	%p6, %r42, 0;
	@%p6 bra 	$L__BB1_4;
$L__BB1_5:
	setp.eq.s32 	%p7, %r5, 0;
	@%p7 bra 	$L__BB1_14;
	and.b32  	%r13, %r25, 7;
	setp.lt.u32 	%p8, %r5, 8;
	@%p8 bra 	$L__BB1_8;
	add.s32 	%r35, %r44, %r3;
	mul.wide.u32 	%rd17, %r35, 4;
	add.s64 	%rd18, %rd2, %rd17;
	ld.global.f32 	%f66, [%rd18];
	add.s32 	%r36, %r44, %r4;
	mul.wide.s32 	%rd19, %r36, 4;
	add.s64 	%rd20, %rd1, %rd19;
	ld.global.f32 	%f67, [%rd20];
	fma.rn.f32 	%f68, %f66, %f67, %f111;
	cvt.u64.u32 	%rd21, %r3;
	cvt.u64.u32 	%rd22, %r44;
	add.s64 	%rd23, %rd22, %rd21;
	shl.b64 	%rd24, %rd23, 2;
	add.s64 	%rd25, %rd2, %rd24;
	ld.global.f32 	%f69, [%rd25+4];
	ld.global.f32 	%f70, [%rd20+4];
	fma.rn.f32 	%f71, %f69, %f70, %f68;
	ld.global.f32 	%f72, [%rd25+8];
	ld.global.f32 	%f73, [%rd20+8];
	fma.rn.f32 	%f74, %f72, %f73, %f71;
	ld.global.f32 	%f75, [%rd25+12];
	ld.global.f32 	%f76, [%rd20+12];
	fma.rn.f32 	%f77, %f75, %f76, %f74;
	ld.global.f32 	%f78, [%rd25+16];
	ld.global.f32 	%f79, [%rd20+16];
	fma.rn.f32 	%f80, %f78, %f79, %f77;
	ld.global.f32 	%f81, [%rd25+20];
	ld.global.f32 	%f82, [%rd20+20];
	fma.rn.f32 	%f83, %f81, %f82, %f80;
	ld.global.f32 	%f84, [%rd25+24];
	ld.global.f32 	%f85, [%rd20+24];
	fma.rn.f32 	%f86, %f84, %f85, %f83;
	ld.global.f32 	%f87, [%rd25+28];
	ld.global.f32 	%f88, [%rd20+28];
	fma.rn.f32 	%f111, %f87, %f88, %f86;
	add.s32 	%r44, %r44, 8;
$L__BB1_8:
	setp.eq.s32 	%p9, %r13, 0;
	@%p9 bra 	$L__BB1_14;
	and.b32  	%r16, %r25, 3;
	setp.lt.u32 	%p10, %r13, 4;
	@%p10 bra 	$L__BB1_11;
	add.s32 	%r37, %r44, %r3;
	mul.wide.u32 	%rd26, %r37, 4;
	add.s64 	%rd27, %rd2, %rd26;
	ld.global.f32 	%f90, [%rd27];
	add.s32 	%r38, %r44, %r4;
	mul.wide.s32 	%rd28, %r38, 4;
	add.s64 	%rd29, %rd1, %rd28;
	ld.global.f32 	%f91, [%rd29];
	fma.rn.f32 	%f92, %f90, %f91, %f111;
	cvt.u64.u32 	%rd30, %r3;
	cvt.u64.u32 	%rd31, %r44;
	add.s64 	%rd32, %rd31, %rd30;
	shl.b64 	%rd33, %rd32, 2;
	add.s64 	%rd34, %rd2, %rd33;
	ld.global.f32 	%f93, [%rd34+4];
	ld.global.f32 	%f94, [%rd29+4];
	fma.rn.f32 	%f95, %f93, %f94, %f92;
	ld.global.f32 	%f96, [%rd34+8];
	ld.global.f32 	%f97, [%rd29+8];
	fma.rn.f32 	%f98, %f96, %f97, %f95;
	ld.global.f32 	%f99, [%rd34+12];
	ld.global.f32 	%f100, [%rd29+12];
	fma.rn.f32 	%f111, %f99, %f100, %f98;
	add.s32 	%r44, %r44, 4;
$L__BB1_11:
	setp.eq.s32 	%p11, %r16, 0;
	@%p11 bra 	$L__BB1_14;
	add.s32 	%r47, %r44, %r4;
	add.s32 	%r39, %r44, %r3;
	mul.wide.u32 	%rd35, %r39, 4;
	add.s64 	%rd42, %rd2, %rd35;
	neg.s32 	%r46, %r16;
$L__BB1_13:
	.pragma "nounroll";
	mul.wide.s32 	%rd36, %r47, 4;
	add.s64 	%rd37, %rd1, %rd36;
	ld.global.f32 	%f101, [%rd42];
	ld.global.f32 	%f102, [%rd37];
	fma.rn.f32 	%f111, %f101, %f102, %f111;
	add.s32 	%r47, %r47, 1;
	add.s64 	%rd42, %rd42, 4;
	add.s32 	%r46, %r46, 1;
	setp.ne.s32 	%p12, %r46, 0;
	@%p12 bra 	$L__BB1_13;
$L__BB1_14:
	mad.lo.s32 	%r40, %r26, %r1, %r2;
	cvta.to.global.u64 	%rd38, %rd10;
	mul.wide.s32 	%rd39, %r40, 4;
	add.s64 	%rd40, %rd38, %rd39;
	st.global.f32 	[%rd40], %f111;
$L__BB1_15:
	ret;

}
	// .globl	_Z18matmul_at_b_kernelPfS_S_iii
.visible .entry _Z18matmul_at_b_kernelPfS_S_iii(
	.param .u64 .ptr .align 1 _Z18matmul_at_b_kernelPfS_S_iii_param_0,
	.param .u64 .ptr .align 1 _Z18matmul_at_b_kernelPfS_S_iii_param_1,
	.param .u64 .ptr .align 1 _Z18matmul_at_b_kernelPfS_S_iii_param_2,
	.param .u32 _Z18matmul_at_b_kernelPfS_S_iii_param_3,
	.param .u32 _Z18matmul_at_b_kernelPfS_S_iii_param_4,
	.param .u32 _Z18matmul_at_b_kernelPfS_S_iii_param_5
)
{
	.reg .pred 	%p<13>;
	.reg .b32 	%r<44>;
	.reg .b32 	%f<68>;
	.reg .b64 	%rd<53>;

	ld.param.u64 	%rd4, [_Z18matmul_at_b_kernelPfS_S_iii_param_0];
	ld.param.u64 	%rd5, [_Z18matmul_at_b_kernelPfS_S_iii_param_1];
	ld.param.u64 	%rd3, [_Z18matmul_at_b_kernelPfS_S_iii_param_2];
	ld.param.u32 	%r20, [_Z18matmul_at_b_kernelPfS_S_iii_param_3];
	ld.param.u32 	%r21, [_Z18matmul_at_b_kernelPfS_S_iii_param_4];
	ld.param.u32 	%r22, [_Z18matmul_at_b_kernelPfS_S_iii_param_5];
	cvta.to.global.u64 	%rd1, %rd5;
	cvta.to.global.u64 	%rd2, %rd4;
	mov.u32 	%r23, %ctaid.y;
	mov.u32 	%r24, %ntid.y;
	mov.u32 	%r25, %tid.y;
	mad.lo.s32 	%r1, %r23, %r24, %r25;
	mov.u32 	%r26, %ctaid.x;
	mov.u32 	%r27, %ntid.x;
	mov.u32 	%r28, %tid.x;
	mad.lo.s32 	%r2, %r26, %r27, %r28;
	setp.ge.s32 	%p1, %r1, %r21;
	setp.ge.s32 	%p2, %r2, %r22;
	or.pred  	%p3, %p1, %p2;
	@%p3 bra 	$L__BB2_14;
	setp.lt.s32 	%p4, %r20, 1;
	mov.f32 	%f67, 0f00000000;
	@%p4 bra 	$L__BB2_13;
	and.b32  	%r3, %r20, 7;
	setp.lt.u32 	%p5, %r20, 8;
	mov.f32 	%f67, 0f00000000;
	mov.b32 	%r42, 0;
	@%p5 bra 	$L__BB2_5;
	and.b32  	%r42, %r20, 2147483640;
	neg.s32 	%r40, %r42;
	shl.b32 	%r6, %r22, 3;
	shl.b32 	%r7, %r21, 3;
	mov.f32 	%f67, 0f00000000;
	mul.wide.s32 	%rd10, %r21, 4;
	mul.wide.s32 	%rd12, %r22, 4;
	mov.u32 	%r38, %r1;
	mov.u32 	%r39, %r2;
$L__BB2_4:
	.pragma "nounroll";
	mul.wide.s32 	%rd6, %r38, 4;
	add.s64 	%rd7, %rd2, %rd6;
	ld.global.f32 	%f17, [%rd7];
	mul.wide.s32 	%rd8, %r39, 4;
	add.s64 	%rd9, %rd1, %rd8;
	ld.global.f32 	%f18, [%rd9];
	fma.rn.f32 	%f19, %f17, %f18, %f67;
	add.s64 	%rd11, %rd7, %rd10;
	ld.global.f32 	%f20, [%rd11];
	add.s64 	%rd13, %rd9, %rd12;
	ld.global.f32 	%f21, [%rd13];
	fma.rn.f32 	%f22, %f20, %f21, %f19;
	add.s64 	%rd14, %rd11, %rd10;
	ld.global.f32 	%f23, [%rd14];
	add.s64 	%rd15, %rd13, %rd12;
	ld.global.f32 	%f24, [%rd15];
	fma.rn.f32 	%f25, %f23, %f24, %f22;
	add.s64 	%rd16, %rd14, %rd10;
	ld.global.f32 	%f26, [%rd16];
	add.s64 	%rd17, %rd15, %rd12;
	ld.global.f32 	%f27, [%rd17];
	fma.rn.f32 	%f28, %f26, %f27, %f25;
	add.s64 	%rd18, %rd16, %rd10;
	ld.global.f32 	%f29, [%rd18];
	add.s64 	%rd19, %rd17, %rd12;
	ld.global.f32 	%f30, [%rd19];
	fma.rn.f32 	%f31, %f29, %f30, %f28;
	add.s64 	%rd20, %rd18, %rd10;
	ld.global.f32 	%f32, [%rd20];
	add.s64 	%rd21, %rd19, %rd12;
	ld.global.f32 	%f33, [%rd21];
	fma.rn.f32 	%f34, %f32, %f33, %f31;
	add.s64 	%rd22, %rd20, %rd10;
	ld.global.f32 	%f35, [%rd22];
	add.s64 	%rd23, %rd21, %rd12;
	ld.global.f32 	%f36, [%rd23];
	fma.rn.f32 	%f37, %f35, %f36, %f34;
	add.s64 	%rd24, %rd22, %rd10;
	ld.global.f32 	%f38, [%rd24];
	add.s64 	%rd25, %rd23, %rd12;
	ld.global.f32 	%f39, [%rd25];
	fma.rn.f32 	%f67, %f38, %f39, %f37;
	add.s32 	%r40, %r40, 8;
	add.s32 	%r39, %r39, %r6;
	add.s32 	%r38, %r38, %r7;
	setp.ne.s32 	%p6, %r40, 0;
	@%p6 bra 	$L__BB2_4;
$L__BB2_5:
	setp.eq.s32 	%p7, %r3, 0;
	@%p7 bra 	$L__BB2_13;
	and.b32  	%r15, %r20, 3;
	setp.lt.u32 	%p8, %r3, 4;
	@%p8 bra 	$L__BB2_8;
	mad.lo.s32 	%r30, %r42, %r21, %r1;
	mul.wide.s32 	%rd26, %r30, 4;
	add.s64 	%rd27, %rd2, %rd26;
	ld.global.f32 	%f41, [%rd27];
	mad.lo.s32 	%r31, %r42, %r22, %r2;
	mul.wide.s32 	%rd28, %r31, 4;
	add.s64 	%rd29, %rd1, %rd28;
	ld.global.f32 	%f42, [%rd29];
	fma.rn.f32 	%f43, %f41, %f42, %f67;
	mul.wide.s32 	%rd30, %r21, 4;
	add.s64 	%rd31, %rd27, %rd30;
	ld.global.f32 	%f44, [%rd31];
	mul.wide.s32 	%rd32, %r22, 4;
	add.s64 	%rd33, %rd29, %rd32;
	ld.global.f32 	%f45, [%rd33];
	fma.rn.f32 	%f46, %f44, %f45, %f43;
	add.s64 	%rd34, %rd31, %rd30;
	ld.global.f32 	%f47, [%rd34];
	add.s64 	%rd35, %rd33, %rd32;
	ld.global.f32 	%f48, [%rd35];
	fma.rn.f32 	%f49, %f47, %f48, %f46;
	add.s64 	%rd36, %rd34, %rd30;
	ld.global.f32 	%f50, [%rd36];
	add.s64 	%rd37, %rd35, %rd32;
	ld.global.f32 	%f51, [%rd37];
	fma.rn.f32 	%f67, %f50, %f51, %f49;
	add.s32 	%r42, %r42, 4;
$L__BB2_8:
	setp.eq.s32 	%p9, %r15, 0;
	@%p9 bra 	$L__BB2_13;
	setp.eq.s32 	%p10, %r15, 1;
	@%p10 bra 	$L__BB2_11;
	mad.lo.s32 	%r32, %r42, %r21, %r1;
	mul.wide.s32 	%rd38, %r32, 4;
	add.s64 	%rd39, %rd2, %rd38;
	ld.global.f32 	%f53, [%rd39];
	mad.lo.s32 	%r33, %r42, %r22, %r2;
	mul.wide.s32 	%rd40, %r33, 4;
	add.s64 	%rd41, %rd1, %rd40;
	ld.global.f32 	%f54, [%rd41];
	fma.rn.f32 	%f55, %f53, %f54, %f67;
	mul.wide.s32 	%rd42, %r21, 4;
	add.s64 	%rd43, %rd39, %rd42;
	ld.global.f32 	%f56, [%rd43];
	mul.wide.s32 	%rd44, %r22, 4;
	add.s64 	%rd45, %rd41, %rd44;
	ld.global.f32 	%f57, [%rd45];
	fma.rn.f32 	%f67, %f56, %f57, %f55;
	add.s32 	%r42, %r42, 2;
$L__BB2_11:
	and.b32  	%r34, %r20, 1;
	setp.eq.b32 	%p11, %r34, 1;
	not.pred 	%p12, %p11;
	@%p12 bra 	$L__BB2_13;
	mad.lo.s32 	%r35, %r42, %r21, %r1;
	mul.wide.s32 	%rd46, %r35, 4;
	add.s64 	%rd47, %rd2, %rd46;
	ld.global.f32 	%f58, [%rd47];
	mad.lo.s32 	%r36, %r42, %r22, %r2;
	mul.wide.s32 	%rd48, %r36, 4;
	add.s64 	%rd49, %rd1, %rd48;
	ld.global.f32 	%f59, [%rd49];
	fma.rn.f32 	%f67, %f58, %f59, %f67;
$L__BB2_13:
	mad.lo.s32 	%r37, %r22, %r1, %r2;
	cvta.to.global.u64 	%rd50, %rd3;
	mul.wide.s32 	%rd51, %r37, 4;
	add.s64 	%rd52, %rd50, %rd51;
	st.global.f32 	[%rd52], %f67;
$L__BB2_14:
	ret;

}
	// .globl	_Z11relu_kernelPfi
.visible .entry _Z11relu_kernelPfi(
	.param .u64 .ptr .align 1 _Z11relu_kernelPfi_param_0,
	.param .u32 _Z11relu_kernelPfi_param_1
)
{
	.reg .pred 	%p<2>;
	.reg .b32 	%r<6>;
	.reg .b32 	%f<3>;
	.reg .b64 	%rd<5>;

	ld.param.u64 	%rd1, [_Z11relu_kernelPfi_param_0];
	ld.param.u32 	%r2, [_Z11relu_kernelPfi_param_1];
	mov.u32 	%r3, %ctaid.x;
	mov.u32 	%r4, %ntid.x;
	mov.u32 	%r5, %tid.x;
	mad.lo.s32 	%r1, %r3, %r4, %r5;
	setp.ge.s32 	%p1, %r1, %r2;
	@%p1 bra 	$L__BB3_2;
	cvta.to.global.u64 	%rd2, %rd1;
	mul.wide.s32 	%rd3, %r1, 4;
	add.s64 	%rd4, %rd2, %rd3;
	ld.global.f32 	%f1, [%rd4];
	max.f32 	%f2, %f1, 0f00000000;
	st.global.f32 	[%rd4], %f2;
$L__BB3_2:
	ret;

}
	// .globl	_Z15bias_add_kernelPfS_ii
.visible .entry _Z15bias_add_kernelPfS_ii(
	.param .u64 .ptr .align 1 _Z15bias_add_kernelPfS_ii_param_0,
	.param .u64 .ptr .align 1 _Z15bias_add_kernelPfS_ii_param_1,
	.param .u32 _Z15bias_add_kernelPfS_ii_param_2,
	.param .u32 _Z15bias_add_kernelPfS_ii_param_3
)
{
	.reg .pred 	%p<4>;
	.reg .b32 	%r<9>;
	.reg .b32 	%f<4>;
	.reg .b64 	%rd<9>;

	ld.param.u64 	%rd1, [_Z15bias_add_kernelPfS_ii_param_0];
	ld.param.u64 	%rd2, [_Z15bias_add_kernelPfS_ii_param_1];
	ld.param.u32 	%r3, [_Z15bias_add_kernelPfS_ii_param_2];
	ld.param.u32 	%r2, [_Z15bias_add_kernelPfS_ii_param_3];
	mov.u32 	%r4, %ctaid.x;
	mov.u32 	%r5, %ntid.x;
	mov.u32 	%r6, %tid.x;
	mad.lo.s32 	%r1, %r4, %r5, %r6;
	div.s32 	%r7, %r1, %r2;
	setp.ge.s32 	%p1, %r7, %r3;
	setp.lt.s32 	%p2, %r2, 0;
	or.pred  	%p3, %p2, %p1;
	@%p3 bra 	$L__BB4_2;
	cvta.to.global.u64 	%rd3, %rd2;
	cvta.to.global.u64 	%rd4, %rd1;
	rem.s32 	%r8, %r1, %r2;
	mul.wide.s32 	%rd5, %r8, 4;
	add.s64 	%rd6, %rd3, %rd5;
	ld.global.f32 	%f1, [%rd6];
	mul.wide.s32 	%rd7, %r1, 4;
	add.s64 	%rd8, %rd4, %rd7;
	ld.global.f32 	%f2, [%rd8];
	add.f32 	%f3, %f1, %f2;
	st.global.f32 	[%rd8], %f3;
$L__BB4_2:
	ret;

}
	// .globl	_Z14softmax_kernelPfii
.visible .entry _Z14softmax_kernelPfii(
	.param .u64 .ptr .align 1 _Z14softmax_kernelPfii_param_0,
	.param .u32 _Z14softmax_kernelPfii_param_1,
	.param .u32 _Z14softmax_kernelPfii_param_2
)
{
	.reg .pred 	%p<29>;
	.reg .b32 	%r<111>;
	.reg .b32 	%f<393>;
	.reg .b64 	%rd<77>;

	ld.param.u64 	%rd17, [_Z14softmax_kernelPfii_param_0];
	ld.param.u32 	%r48, [_Z14softmax_kernelPfii_param_1];
	ld.param.u32 	%r47, [_Z14softmax_kernelPfii_param_2];
	cvta.to.global.u64 	%rd1, %rd17;
	mov.u32 	%r1, %ctaid.x;
	setp.ge.s32 	%p1, %r1, %r48;
	@%p1 bra 	$L__BB5_40;
	mul.lo.s32 	%r2, %r47, %r1;
	mul.wide.s32 	%rd18, %r2, 4;
	add.s64 	%rd19, %rd1, %rd18;
	ld.global.f32 	%f383, [%rd19];
	setp.lt.s32 	%p2, %r47, 2;
	@%p2 bra 	$L__BB5_15;
	add.s32 	%r3, %r47, -1;
	add.s32 	%r50, %r47, -2;
	and.b32  	%r4, %r3, 15;
	setp.lt.u32 	%p3, %r50, 15;
	mov.b32 	%r97, 1;
	@%p3 bra 	$L__BB5_6;
	and.b32  	%r52, %r3, -16;
	neg.s32 	%r101, %r52;
	add.s32 	%r53, %r2, 1;
	mul.wide.u32 	%rd20, %r53, 4;
	add.s64 	%rd21, %rd20, %rd1;
	add.s64 	%rd73, %rd21, 32;
	mov.b32 	%r100, 0;
$L__BB5_4:
	.pragma "nounroll";
	ld.global.f32 	%f28, [%rd73+-32];
	max.f32 	%f29, %f383, %f28;
	ld.global.f32 	%f30, [%rd73+-28];
	max.f32 	%f31, %f29, %f30;
	ld.global.f32 	%f32, [%rd73+-24];
	max.f32 	%f33, %f31, %f32;
	ld.global.f32 	%f34, [%rd73+-20];
	max.f32 	%f35, %f33, %f34;
	ld.global.f32 	%f36, [%rd73+-16];
	max.f32 	%f37, %f35, %f36;
	ld.global.f32 	%f38, [%rd73+-12];
	max.f32 	%f39, %f37, %f38;
	ld.global.f32 	%f40, [%rd73+-8];
	max.f32 	%f41, %f39, %f40;
	ld.global.f32 	%f42, [%rd73+-4];
	max.f32 	%f43, %f41, %f42;
	ld.global.f32 	%f44, [%rd73];
	max.f32 	%f45, %f43, %f44;
	ld.global.f32 	%f46, [%rd73+4];
	max.f32 	%f47, %f45, %f46;
	ld.global.f32 	%f48, [%rd73+8];
	max.f32 	%f49, %f47, %f48;
	ld.global.f32 	%f50, [%rd73+12];
	max.f32 	%f51, %f49, %f50;
	ld.global.f32 	%f52, [%rd73+16];
	max.f32 	%f53, %f51, %f52;
	ld.global.f32 	%f54, [%rd73+20];
	max.f32 	%f55, %f53, %f54;
	ld.global.f32 	%f56, [%rd73+24];
	max.f32 	%f57, %f55, %f56;
	ld.global.f32 	%f58, [%rd73+28];
	max.f32 	%f383, %f57, %f58;
	add.s32 	%r101, %r101, 16;
	add.s32 	%r100, %r100, 16;
	add.s64 	%rd73, %rd73, 64;
	setp.eq.s32 	%p4, %r101, 0;
	@%p4 bra 	$L__BB5_5;
	bra.uni 	$L__BB5_4;
$L__BB5_5:
	add.s32 	%r97, %r100, 1;
$L__BB5_6:
	setp.eq.s32 	%p5, %r4, 0;
	@%p5 bra 	$L__BB5_15;
	and.b32  	%r8, %r3, 7;
	setp.lt.u32 	%p6, %r4, 8;
	@%p6 bra 	$L__BB5_9;
	add.s32 	%r54, %r97, %r2;
	mul.wide.u32 	%rd22, %r54, 4;
	add.s64 	%rd23, %rd1, %rd22;
	ld.global.f32 	%f60, [%rd23];
	max.f32 	%f61, %f383, %f60;
	cvt.u64.u32 	%rd24, %r2;
	cvt.u64.u32 	%rd25, %r97;
	add.s64 	%rd26, %rd25, %rd24;
	shl.b64 	%rd27, %rd26, 2;
	add.s64 	%rd28, %rd1, %rd27;
	ld.global.f32 	%f62, [%rd28+4];
	max.f32 	%f63, %f61, %f62;
	ld.global.f32 	%f64, [%rd28+8];
	max.f32 	%f65, %f63, %f64;
	ld.global.f32 	%f66, [%rd28+12];
	max.f32 	%f67, %f65, %f66;
	ld.global.f32 	%f68, [%rd28+16];
	max.f32 	%f69, %f67, %f68;
	ld.global.f32 	%f70, [%rd28+20];
	max.f32 	%f71, %f69, %f70;
	ld.global.f32 	%f72, [%rd28+24];
	max.f32 	%f73, %f71, %f72;
	ld.global.f32 	%f74, [%rd28+28];
	max.f32 	%f383, %f73, %f74;
	add.s32 	%r97, %r97, 8;
$L__BB5_9:
	setp.eq.s32 	%p7, %r8, 0;
	@%p7 bra 	$L__BB5_15;
	and.b32  	%r11, %r3, 3;
	setp.lt.u32 	%p8, %r8, 4;
	@%p8 bra 	$L__BB5_12;
	add.s32 	%r55, %r97, %r2;
	mul.wide.u32 	%rd29, %r55, 4;
	add.s64 	%rd30, %rd1, %rd29;
	ld.global.f32 	%f76, [%rd30];
	max.f32 	%f77, %f383, %f76;
	cvt.u64.u32 	%rd31, %r2;
	cvt.u64.u32 	%rd32, %r97;
	add.s64 	%rd33, %rd32, %rd31;
	shl.b64 	%rd34, %rd33, 2;
	add.s64 	%rd35, %rd1, %rd34;
	ld.global.f32 	%f78, [%rd35+4];
	max.f32 	%f79, %f77, %f78;
	ld.global.f32 	%f80, [%rd35+8];
	max.f32 	%f81, %f79, %f80;
	ld.global.f32 	%f82, [%rd35+12];
	max.f32 	%f383, %f81, %f82;
	add.s32 	%r97, %r97, 4;
$L__BB5_12:
	setp.eq.s32 	%p9, %r11, 0;
	@%p9 bra 	$L__BB5_15;
	add.s32 	%r56, %r97, %r2;
	mul.wide.u32 	%rd36, %r56, 4;
	add.s64 	%rd72, %rd1, %rd36;
	neg.s32 	%r99, %r11;
$L__BB5_14:
	.pragma "nounroll";
	ld.global.f32 	%f83, [%rd72];
	max.f32 	%f383, %f383, %f83;
	add.s64 	%rd72, %rd72, 4;
	add.s32 	%r99, %r99, 1;
	setp.ne.s32 	%p10, %r99, 0;
	@%p10 bra 	$L__BB5_14;
$L__BB5_15:
	setp.lt.s32 	%p11, %r47, 1;
	mov.f32 	%f391, 0f00000000;
	@%p11 bra 	$L__BB5_27;
	and.b32  	%r17, %r47, 7;
	setp.lt.u32 	%p12, %r47, 8;
	mov.f32 	%f391, 0f00000000;
	mov.b32 	%r102, 0;
	@%p12 bra 	$L__BB5_19;
	and.b32  	%r102, %r47, 2147483640;
	neg.s32 	%r105, %r102;
	mul.wide.u32 	%rd37, %r2, 4;
	add.s64 	%rd38, %rd37, %rd1;
	add.s64 	%rd74, %rd38, 16;
	mov.f32 	%f391, 0f00000000;
$L__BB5_18:
	.pragma "nounroll";
	ld.global.f32 	%f88, [%rd74+-16];
	sub.f32 	%f89, %f88, %f383;
	fma.rn.f32 	%f90, %f89, 0f3BBB989D, 0f3F000000;
	cvt.sat.f32.f32 	%f91, %f90;
	mov.f32 	%f92, 0f4B400001;
	mov.f32 	%f93, 0f437C0000;
	fma.rm.f32 	%f94, %f91, %f93, %f92;
	add.f32 	%f95, %f94, 0fCB40007F;
	neg.f32 	%f96, %f95;
	fma.rn.f32 	%f97, %f89, 0f3FB8AA3B, %f96;
	fma.rn.f32 	%f98, %f89, 0f32A57060, %f97;
	mov.b32 	%r58, %f94;
	shl.b32 	%r59, %r58, 23;
	mov.b32 	%f99, %r59;
	ex2.approx.ftz.f32 	%f100, %f98;
	mul.f32 	%f101, %f100, %f99;
	st.global.f32 	[%rd74+-16], %f101;
	add.f32 	%f102, %f391, %f101;
	ld.global.f32 	%f103, [%rd74+-12];
	sub.f32 	%f104, %f103, %f383;
	fma.rn.f32 	%f105, %f104, 0f3BBB989D, 0f3F000000;
	cvt.sat.f32.f32 	%f106, %f105;
	fma.rm.f32 	%f107, %f106, %f93, %f92;
	add.f32 	%f108, %f107, 0fCB40007F;
	neg.f32 	%f109, %f108;
	fma.rn.f32 	%f110, %f104, 0f3FB8AA3B, %f109;
	fma.rn.f32 	%f111, %f104, 0f32A57060, %f110;
	mov.b32 	%r60, %f107;
	shl.b32 	%r61, %r60, 23;
	mov.b32 	%f112, %r61;
	ex2.approx.ftz.f32 	%f113, %f111;
	mul.f32 	%f114, %f113, %f112;
	st.global.f32 	[%rd74+-12], %f114;
	add.f32 	%f115, %f102, %f114;
	ld.global.f32 	%f116, [%rd74+-8];
	sub.f32 	%f117, %f116, %f383;
	fma.rn.f32 	%f118, %f117, 0f3BBB989D, 0f3F000000;
	cvt.sat.f32.f32 	%f119, %f118;
	fma.rm.f32 	%f120, %f119, %f93, %f92;
	add.f32 	%f121, %f120, 0fCB40007F;
	neg.f32 	%f122, %f121;
	fma.rn.f32 	%f123, %f117, 0f3FB8AA3B, %f122;
	fma.rn.f32 	%f124, %f117, 0f32A57060, %f123;
	mov.b32 	%r62, %f120;
	shl.b32 	%r63, %r62, 23;
	mov.b32 	%f125, %r63;
	ex2.approx.ftz.f32 	%f126, %f124;
	mul.f32 	%f127, %f126, %f125;
	st.global.f32 	[%rd74+-8], %f127;
	add.f32 	%f128, %f115, %f127;
	ld.global.f32 	%f129, [%rd74+-4];
	sub.f32 	%f130, %f129, %f383;
	fma.rn.f32 	%f131, %f130, 0f3BBB989D, 0f3F000000;
	cvt.sat.f32.f32 	%f132, %f131;
	fma.rm.f32 	%f133, %f132, %f93, %f92;
	add.f32 	%f134, %f133, 0fCB40007F;
	neg.f32 	%f135, %f134;
	fma.rn.f32 	%f136, %f130, 0f3FB8AA3B, %f135;
	fma.rn.f32 	%f137, %f130, 0f32A57060, %f136;
	mov.b32 	%r64, %f133;
	shl.b32 	%r65, %r64, 23;
	mov.b32 	%f138, %r65;
	ex2.approx.ftz.f32 	%f139, %f137;
	mul.f32 	%f140, %f139, %f138;
	st.global.f32 	[%rd74+-4], %f140;
	add.f32 	%f141, %f128, %f140;
	ld.global.f32 	%f142, [%rd74];
	sub.f32 	%f143, %f142, %f383;
	fma.rn.f32 	%f144, %f143, 0f3BBB989D, 0f3F000000;
	cvt.sat.f32.f32 	%f145, %f144;
	fma.rm.f32 	%f146, %f145, %f93, %f92;
	add.f32 	%f147, %f146, 0fCB40007F;
	neg.f32 	%f148, %f147;
	fma.rn.f32 	%f149, %f143, 0f3FB8AA3B, %f148;
	fma.rn.f32 	%f150, %f143, 0f32A57060, %f149;
	mov.b32 	%r66, %f146;
	shl.b32 	%r67, %r66, 23;
	mov.b32 	%f151, %r67;
	ex2.approx.ftz.f32 	%f152, %f150;
	mul.f32 	%f153, %f152, %f151;
	st.global.f32 	[%rd74], %f153;
	add.f32 	%f154, %f141, %f153;
	ld.global.f32 	%f155, [%rd74+4];
	sub.f32 	%f156, %f155, %f383;
	fma.rn.f32 	%f157, %f156, 0f3BBB989D, 0f3F000000;
	cvt.sat.f32.f32 	%f158, %f157;
	fma.rm.f32 	%f159, %f158, %f93, %f92;
	add.f32 	%f160, %f159, 0fCB40007F;
	neg.f32 	%f161, %f160;
	fma.rn.f32 	%f162, %f156, 0f3FB8AA3B, %f161;
	fma.rn.f32 	%f163, %f156, 0f32A57060, %f162;
	mov.b32 	%r68, %f159;
	shl.b32 	%r69, %r68, 23;
	mov.b32 	%f164, %r69;
	ex2.approx.ftz.f32 	%f165, %f163;
	mul.f32 	%f166, %f165, %f164;
	st.global.f32 	[%rd74+4], %f166;
	add.f32 	%f167, %f154, %f166;
	ld.global.f32 	%f168, [%rd74+8];
	sub.f32 	%f169, %f168, %f383;
	fma.rn.f32 	%f170, %f169, 0f3BBB989D, 0f3F000000;
	cvt.sat.f32.f32 	%f171, %f170;
	fma.rm.f32 	%f172, %f171, %f93, %f92;
	add.f32 	%f173, %f172, 0fCB40007F;
	neg.f32 	%f174, %f173;
	fma.rn.f32 	%f175, %f169, 0f3FB8AA3B, %f174;
	fma.rn.f32 	%f176, %f169, 0f32A57060, %f175;
	mov.b32 	%r70, %f172;
	shl.b32 	%r71, %r70, 23;
	mov.b32 	%f177, %r71;
	ex2.approx.ftz.f32 	%f178, %f176;
	mul.f32 	%f179, %f178, %f177;
	st.global.f32 	[%rd74+8], %f179;
	add.f32 	%f180, %f167, %f179;
	ld.global.f32 	%f181, [%rd74+12];
	sub.f32 	%f182, %f181, %f383;
	fma.rn.f32 	%f183, %f182, 0f3BBB989D, 0f3F000000;
	cvt.sat.f32.f32 	%f184, %f183;
	fma.rm.f32 	%f185, %f184, %f93, %f92;
	add.f32 	%f186, %f185, 0fCB40007F;
	neg.f32 	%f187, %f186;
	fma.rn.f32 	%f188, %f182, 0f3FB8AA3B, %f187;
	fma.rn.f32 	%f189, %f182, 0f32A57060, %f188;
	mov.b32 	%r72, %f185;
	shl.b32 	%r73, %r72, 23;
	mov.b32 	%f190, %r73;
	ex2.approx.ftz.f32 	%f191, %f189;
	mul.f32 	%f192, %f191, %f190;
	st.global.f32 	[%rd74+12], %f192;
	add.f32 	%f391, %f180, %f192;
	add.s32 	%r105, %r105, 8;
	add.s64 	%rd74, %rd74, 32;
	setp.eq.s32 	%p13, %r105, 0;
	@%p13 bra 	$L__BB5_19;
	bra.uni 	$L__BB5_18;
$L__BB5_19:
	setp.eq.s32 	%p14, %r17, 0;
	@%p14 bra 	$L__BB5_27;
	and.b32  	%r25, %r47, 3;
	setp.lt.u32 	%p15, %r17, 4;
	@%p15 bra 	$L__BB5_22;
	add.s32 	%r74, %r102, %r2;
	mul.wide.u32 	%rd39, %r74, 4;
	add.s64 	%rd40, %rd1, %rd39;
	ld.global.f32 	%f194, [%rd40];
	sub.f32 	%f195, %f194, %f383;
	fma.rn.f32 	%f196, %f195, 0f3BBB989D, 0f3F000000;
	cvt.sat.f32.f32 	%f197, %f196;
	mov.f32 	%f198, 0f4B400001;
	mov.f32 	%f199, 0f437C0000;
	fma.rm.f32 	%f200, %f197, %f199, %f198;
	add.f32 	%f201, %f200, 0fCB40007F;
	neg.f32 	%f202, %f201;
	fma.rn.f32 	%f203, %f195, 0f3FB8AA3B, %f202;
	fma.rn.f32 	%f204, %f195, 0f32A57060, %f203;
	mov.b32 	%r75, %f200;
	shl.b32 	%r76, %r75, 23;
	mov.b32 	%f205, %r76;
	ex2.approx.ftz.f32 	%f206, %f204;
	mul.f32 	%f207, %f206, %f205;
	st.global.f32 	[%rd40], %f207;
	add.f32 	%f208, %f391, %f207;
	cvt.u64.u32 	%rd41, %r2;
	cvt.u64.u32 	%rd42, %r102;
	add.s64 	%rd43, %rd42, %rd41;
	shl.b64 	%rd44, %rd43, 2;
	add.s64 	%rd45, %rd1, %rd44;
	ld.global.f32 	%f209, [%rd45+4];
	sub.f32 	%f210, %f209, %f383;
	fma.rn.f32 	%f211, %f210, 0f3BBB989D, 0f3F000000;
	cvt.sat.f32.f32 	%f212, %f211;
	fma.rm.f32 	%f213, %f212, %f199, %f198;
	add.f32 	%f214, %f213, 0fCB40007F;
	neg.f32 	%f215, %f214;
	fma.rn.f32 	%f216, %f210, 0f3FB8AA3B, %f215;
	fma.rn.f32 	%f217, %f210, 0f32A57060, %f216;
	mov.b32 	%r77, %f213;
	shl.b32 	%r78, %r77, 23;
	mov.b32 	%f218, %r78;
	ex2.approx.ftz.f32 	%f219, %f217;
	mul.f32 	%f220, %f219, %f218;
	st.global.f32 	[%rd45+4], %f220;
	add.f32 	%f221, %f208, %f220;
	ld.global.f32 	%f222, [%rd45+8];
	sub.f32 	%f223, %f222, %f383;
	fma.rn.f32 	%f224, %f223, 0f3BBB989D, 0f3F000000;
	cvt.sat.f32.f32 	%f225, %f224;
	fma.rm.f32 	%f226, %f225, %f199, %f198;
	add.f32 	%f227, %f226, 0fCB40007F;
	neg.f32 	%f228, %f227;
	fma.rn.f32 	%f229, %f223, 0f3FB8AA3B, %f228;
	fma.rn.f32 	%f230, %f223, 0f32A57060, %f229;
	mov.b32 	%r79, %f226;
	shl.b32 	%r80, %r79, 23;
	mov.b32 	%f231, %r80;
	ex2.approx.ftz.f32 	%f232, %f230;
	mul.f32 	%f233, %f232, %f231;
	st.global.f32 	[%rd45+8], %f233;
	add.f32 	%f234, %f221, %f233;
	ld.global.f32 	%f235, [%rd45+12];
	sub.f32 	%f236, %f235, %f383;
	fma.rn.f32 	%f237, %f236, 0f3BBB989D, 0f3F000000;
	cvt.sat.f32.f32 	%f238, %f237;
	fma.rm.f32 	%f239, %f238, %f199, %f198;
	add.f32 	%f240, %f239, 0fCB40007F;
	neg.f32 	%f241, %f240;
	fma.rn.f32 	%f242, %f236, 0f3FB8AA3B, %f241;
	fma.rn.f32 	%f243, %f236, 0f32A57060, %f242;
	mov.b32 	%r81, %f239;
	shl.b32 	%r82, %r81, 23;
	mov.b32 	%f244, %r82;
	ex2.approx.ftz.f32 	%f245, %f243;
	mul.f32 	%f246, %f245, %f244;
	st.global.f32 	[%rd45+12], %f246;
	add.f32 	%f391, %f234, %f246;
	add.s32 	%r102, %r102, 4;
$L__BB5_22:
	setp.eq.s32 	%p16, %r25, 0;
	@%p16 bra 	$L__BB5_27;
	setp.eq.s32 	%p17, %r25, 1;
	@%p17 bra 	$L__BB5_25;
	add.s32 	%r83, %r102, %r2;
	mul.wide.u32 	%rd46, %r83, 4;
	add.s64 	%rd47, %rd1, %rd46;
	ld.global.f32 	%f248, [%rd47];
	sub.f32 	%f249, %f248, %f383;
	fma.rn.f32 	%f250, %f249, 0f3BBB989D, 0f3F000000;
	cvt.sat.f32.f32 	%f251, %f250;
	mov.f32 	%f252, 0f4B400001;
	mov.f32 	%f253, 0f437C0000;
	fma.rm.f32 	%f254, %f251, %f253, %f252;
	add.f32 	%f255, %f254, 0fCB40007F;
	neg.f32 	%f256, %f255;
	fma.rn.f32 	%f257, %f249, 0f3FB8AA3B, %f256;
	fma.rn.f32 	%f258, %f249, 0f32A57060, %f257;
	mov.b32 	%r84, %f254;
	shl.b32 	%r85, %r84, 23;
	mov.b32 	%f259, %r85;
	ex2.approx.ftz.f32 	%f260, %f258;
	mul.f32 	%f261, %f260, %f259;
	st.global.f32 	[%rd47], %f261;
	add.f32 	%f262, %f391, %f261;
	cvt.u64.u32 	%rd48, %r2;
	cvt.u64.u32 	%rd49, %r102;
	add.s64 	%rd50, %rd49, %rd48;
	shl.b64 	%rd51, %rd50, 2;
	add.s64 	%rd52, %rd1, %rd51;
	ld.global.f32 	%f263, [%rd52+4];
	sub.f32 	%f264, %f263, %f383;
	fma.rn.f32 	%f265, %f264, 0f3BBB989D, 0f3F000000;
	cvt.sat.f32.f32 	%f266, %f265;
	fma.rm.f32 	%f267, %f266, %f253, %f252;
	add.f32 	%f268, %f267, 0fCB40007F;
	neg.f32 	%f269, %f268;
	fma.rn.f32 	%f270, %f264, 0f3FB8AA3B, %f269;
	fma.rn.f32 	%f271, %f264, 0f32A57060, %f270;
	mov.b32 	%r86, %f267;
	shl.b32 	%r87, %r86, 23;
	mov.b32 	%f272, %r87;
	ex2.approx.ftz.f32 	%f273, %f271;
	mul.f32 	%f274, %f273, %f272;
	st.global.f32 	[%rd52+4], %f274;
	add.f32 	%f391, %f262, %f274;
	add.s32 	%r102, %r102, 2;
$L__BB5_25:
	and.b32  	%r88, %r47, 1;
	setp.eq.b32 	%p18, %r88, 1;
	not.pred 	%p19, %p18;
	@%p19 bra 	$L__BB5_27;
	add.s32 	%r89, %r102, %r2;
	mul.wide.u32 	%rd53, %r89, 4;
	add.s64 	%rd54, %rd1, %rd53;
	ld.global.f32 	%f275, [%rd54];
	sub.f32 	%f276, %f275, %f383;
	fma.rn.f32 	%f277, %f276, 0f3BBB989D, 0f3F000000;
	cvt.sat.f32.f32 	%f278, %f277;
	mov.f32 	%f279, 0f4B400001;
	mov.f32 	%f280, 0f437C0000;
	fma.rm.f32 	%f281, %f278, %f280, %f279;
	add.f32 	%f282, %f281, 0fCB40007F;
	neg.f32 	%f283, %f282;
	fma.rn.f32 	%f284, %f276, 0f3FB8AA3B, %f283;
	fma.rn.f32 	%f285, %f276, 0f32A57060, %f284;
	mov.b32 	%r90, %f281;
	shl.b32 	%r91, %r90, 23;
	mov.b32 	%f286, %r91;
	ex2.approx.ftz.f32 	%f287, %f285;
	mul.f32 	%f288, %f287, %f286;
	st.global.f32 	[%rd54], %f288;
	add.f32 	%f391, %f391, %f288;
$L__BB5_27:
	setp.lt.s32 	%p20, %r47, 1;
	@%p20 bra 	$L__BB5_40;
	and.b32  	%r30, %r47, 15;
	setp.lt.u32 	%p21, %r47, 16;
	mov.b32 	%r107, 0;
	@%p21 bra 	$L__BB5_31;
	and.b32  	%r107, %r47, 2147483632;
	neg.s32 	%r106, %r107;
	mul.wide.u32 	%rd55, %r2, 4;
	add.s64 	%rd56, %rd55, %rd1;
	add.s64 	%rd75, %rd56, 32;
$L__BB5_30:
	.pragma "nounroll";
	ld.global.f32 	%f289, [%rd75+-32];
	div.rn.f32 	%f290, %f289, %f391;
	max.f32 	%f291, %f290, 0f33D6BF95;
	st.global.f32 	[%rd75+-32], %f291;
	ld.global.f32 	%f292, [%rd75+-28];
	div.rn.f32 	%f293, %f292, %f391;
	max.f32 	%f294, %f293, 0f33D6BF95;
	st.global.f32 	[%rd75+-28], %f294;
	ld.global.f32 	%f295, [%rd75+-24];
	div.rn.f32 	%f296, %f295, %f391;
	max.f32 	%f297, %f296, 0f33D6BF95;
	st.global.f32 	[%rd75+-24], %f297;
	ld.global.f32 	%f298, [%rd75+-20];
	div.rn.f32 	%f299, %f298, %f391;
	max.f32 	%f300, %f299, 0f33D6BF95;
	st.global.f32 	[%rd75+-20], %f300;
	ld.global.f32 	%f301, [%rd75+-16];
	div.rn.f32 	%f302, %f301, %f391;
	max.f32 	%f303, %f302, 0f33D6BF95;
	st.global.f32 	[%rd75+-16], %f303;
	ld.global.f32 	%f304, [%rd75+-12];
	div.rn.f32 	%f305, %f304, %f391;
	max.f32 	%f306, %f305, 0f33D6BF95;
	st.global.f32 	[%rd75+-12], %f306;
	ld.global.f32 	%f307, [%rd75+-8];
	div.rn.f32 	%f308, %f307, %f391;
	max.f32 	%f309, %f308, 0f33D6BF95;
	st.global.f32 	[%rd75+-8], %f309;
	ld.global.f32 	%f310, [%rd75+-4];
	div.rn.f32 	%f311, %f310, %f391;
	max.f32 	%f312, %f311, 0f33D6BF95;
	st.global.f32 	[%rd75+-4], %f312;
	ld.global.f32 	%f313, [%rd75];
	div.rn.f32 	%f314, %f313, %f391;
	max.f32 	%f315, %f314, 0f33D6BF95;
	st.global.f32 	[%rd75], %f315;
	ld.global.f32 	%f316, [%rd75+4];
	div.rn.f32 	%f317, %f316, %f391;
	max.f32 	%f318, %f317, 0f33D6BF95;
	st.global.f32 	[%rd75+4], %f318;
	ld.global.f32 	%f319, [%rd75+8];
	div.rn.f32 	%f320, %f319, %f391;
	max.f32 	%f321, %f320, 0f33D6BF95;
	st.global.f32 	[%rd75+8], %f321;
	ld.global.f32 	%f322, [%rd75+12];
	div.rn.f32 	%f323, %f322, %f391;
	max.f32 	%f324, %f323, 0f33D6BF95;
	st.global.f32 	[%rd75+12], %f324;
	ld.global.f32 	%f325, [%rd75+16];
	div.rn.f32 	%f326, %f325, %f391;
	max.f32 	%f327, %f326, 0f33D6BF95;
	st.global.f32 	[%rd75+16], %f327;
	ld.global.f32 	%f328, [%rd75+20];
	div.rn.f32 	%f329, %f328, %f391;
	max.f32 	%f330, %f329, 0f33D6BF95;
	st.global.f32 	[%rd75+20], %f330;
	ld.global.f32 	%f331, [%rd75+24];
	div.rn.f32 	%f332, %f331, %f391;
	max.f32 	%f333, %f332, 0f33D6BF95;
	st.global.f32 	[%rd75+24], %f333;
	ld.global.f32 	%f334, [%rd75+28];
	div.rn.f32 	%f335, %f334, %f391;
	max.f32 	%f336, %f335, 0f33D6BF95;
	st.global.f32 	[%rd75+28], %f336;
	add.s32 	%r106, %r106, 16;
	add.s64 	%rd75, %rd75, 64;
	setp.ne.s32 	%p22, %r106, 0;
	@%p22 bra 	$L__BB5_30;
$L__BB5_31:
	setp.eq.s32 	%p23, %r30, 0;
	@%p23 bra 	$L__BB5_40;
	and.b32  	%r38, %r47, 7;
	setp.lt.u32 	%p24, %r30, 8;
	@%p24 bra 	$L__BB5_34;
	add.s32 	%r93, %r107, %r2;
	mul.wide.u32 	%rd57, %r93, 4;
	add.s64 	%rd58, %rd1, %rd57;
	ld.global.f32 	%f337, [%rd58];
	div.rn.f32 	%f338, %f337, %f391;
	max.f32 	%f339, %f338, 0f33D6BF95;
	st.global.f32 	[%rd58], %f339;
	cvt.u64.u32 	%rd59, %r2;
	cvt.u64.u32 	%rd60, %r107;
	add.s64 	%rd61, %rd60, %rd59;
	shl.b64 	%rd62, %rd61, 2;
	add.s64 	%rd63, %rd1, %rd62;
	ld.global.f32 	%f340, [%rd63+4];
	div.rn.f32 	%f341, %f340, %f391;
	max.f32 	%f342, %f341, 0f33D6BF95;
	st.global.f32 	[%rd63+4], %f342;
	ld.global.f32 	%f343, [%rd63+8];
	div.rn.f32 	%f344, %f343, %f391;
	max.f32 	%f345, %f344, 0f33D6BF95;
	st.global.f32 	[%rd63+8], %f345;
	ld.global.f32 	%f346, [%rd63+12];
	div.rn.f32 	%f347, %f346, %f391;
	max.f32 	%f348, %f347, 0f33D6BF95;
	st.global.f32 	[%rd63+12], %f348;
	ld.global.f32 	%f349, [%rd63+16];
	div.rn.f32 	%f350, %f349, %f391;
	max.f32 	%f351, %f350, 0f33D6BF95;
	st.global.f32 	[%rd63+16], %f351;
	ld.global.f32 	%f352, [%rd63+20];
	div.rn.f32 	%f353, %f352, %f391;
	max.f32 	%f354, %f353, 0f33D6BF95;
	st.global.f32 	[%rd63+20], %f354;
	ld.global.f32 	%f355, [%rd63+24];
	div.rn.f32 	%f356, %f355, %f391;
	max.f32 	%f357, %f356, 0f33D6BF95;
	st.global.f32 	[%rd63+24], %f357;
	ld.global.f32 	%f358, [%rd63+28];
	div.rn.f32 	%f359, %f358, %f391;
	max.f32 	%f360, %f359, 0f33D6BF95;
	st.global.f32 	[%rd63+28], %f360;
	add.s32 	%r107, %r107, 8;
$L__BB5_34:
	setp.eq.s32 	%p25, %r38, 0;
	@%p25 bra 	$L__BB5_40;
	and.b32  	%r41, %r47, 3;
	setp.lt.u32 	%p26, %r38, 4;
	@%p26 bra 	$L__BB5_37;
	add.s32 	%r94, %r107, %r2;
	mul.wide.u32 	%rd64, %r94, 4;
	add.s64 	%rd65, %rd1, %rd64;
	ld.global.f32 	%f361, [%rd65];
	div.rn.f32 	%f362, %f361, %f391;
	max.f32 	%f363, %f362, 0f33D6BF95;
	st.global.f32 	[%rd65], %f363;
	cvt.u64.u32 	%rd66, %r2;
	cvt.u64.u32 	%rd67, %r107;
	add.s64 	%rd68, %rd67, %rd66;
	shl.b64 	%rd69, %rd68, 2;
	add.s64 	%rd70, %rd1, %rd69;
	ld.global.f32 	%f364, [%rd70+4];
	div.rn.f32 	%f365, %f364, %f391;
	max.f32 	%f366, %f365, 0f33D6BF95;
	st.global.f32 	[%rd70+4], %f366;
	ld.global.f32 	%f367, [%rd70+8];
	div.rn.f32 	%f368, %f367, %f391;
	max.f32 	%f369, %f368, 0f33D6BF95;
	st.global.f32 	[%rd70+8], %f369;
	ld.global.f32 	%f370, [%rd70+12];
	div.rn.f32 	%f371, %f370, %f391;
	max.f32 	%f372, %f371, 0f33D6BF95;
	st.global.f32 	[%rd70+12], %f372;
	add.s32 	%r107, %r107, 4;
$L__BB5_37:
	setp.eq.s32 	%p27, %r41, 0;
	@%p27 bra 	$L__BB5_40;
	add.s32 	%r95, %r107, %r2;
	mul.wide.u32 	%rd71, %r95, 4;
	add.s64 	%rd76, %rd1, %rd71;
	neg.s32 	%r110, %r41;
$L__BB5_39:
	.pragma "nounroll";
	ld.global.f32 	%f373, [%rd76];
	div.rn.f32 	%f374, %f373, %f391;
	max.f32 	%f375, %f374, 0f33D6BF95;
	st.global.f32 	[%rd76], %f375;
	add.s64 	%rd76, %rd76, 4;
	add.s32 	%r110, %r110, 1;
	setp.ne.s32 	%p28, %r110, 0;
	@%p28 bra 	$L__BB5_39;
$L__BB5_40:
	ret;

}
	// .globl	_Z21clip_gradients_kernelPfif
.visible .entry _Z21clip_gradients_kernelPfif(
	.param .u64 .ptr .align 1 _Z21clip_gradients_kernelPfif_param_0,
	.param .u32 _Z21clip_gradients_kernelPfif_param_1,
	.param .f32 _Z21clip_gradients_kernelPfif_param_2
)
{
	.reg .pred 	%p<4>;
	.reg .b32 	%r<6>;
	.reg .b32 	%f<4>;
	.reg .b64 	%rd<5>;

	ld.param.u64 	%rd2, [_Z21clip_gradients_kernelPfif_param_0];
	ld.param.u32 	%r2, [_Z21clip_gradients_kernelPfif_param_1];
	ld.param.f32 	%f3, [_Z21clip_gradients_kernelPfif_param_2];
	mov.u32 	%r3, %ctaid.x;
	mov.u32 	%r4, %ntid.x;
	mov.u32 	%r5, %tid.x;
	mad.lo.s32 	%r1, %r3, %r4, %r5;
	setp.ge.s32 	%p1, %r1, %r2;
	@%p1 bra 	$L__BB6_5;
	cvta.to.global.u64 	%rd3, %rd2;
	mul.wide.s32 	%rd4, %r1, 4;
	add.s64 	%rd1, %rd3, %rd4;
	ld.global.f32 	%f1, [%rd1];
	setp.leu.f32 	%p2, %f1, %f3;
	@%p2 bra 	$L__BB6_3;
	st.global.f32 	[%rd1], %f3;
	bra.uni 	$L__BB6_5;
$L__BB6_3:
	neg.f32 	%f2, %f3;
	setp.geu.f32 	%p3, %f1, %f2;
	@%p3 bra 	$L__BB6_5;
	st.global.f32 	[%rd1], %f2;
$L__BB6_5:
	ret;

}
	// .globl	_Z16zero_grad_kernelPfi
.visible .entry _Z16zero_grad_kernelPfi(
	.param .u64 .ptr .align 1 _Z16zero_grad_kernelPfi_param_0,
	.param .u32 _Z16zero_grad_kernelPfi_param_1
)
{
	.reg .pred 	%p<2>;
	.reg .b32 	%r<7>;
	.reg .b64 	%rd<5>;

	ld.param.u64 	%rd1, [_Z16zero_grad_kernelPfi_param_0];
	ld.param.u32 	%r2, [_Z16zero_grad_kernelPfi_param_1];
	mov.u32 	%r3, %ctaid.x;
	mov.u32 	%r4, %ntid.x;
	mov.u32 	%r5, %tid.x;
	mad.lo.s32 	%r1, %r3, %r4, %r5;
	setp.ge.s32 	%p1, %r1, %r2;
	@%p1 bra 	$L__BB7_2;
	cvta.to.global.u64 	%rd2, %rd1;
	mul.wide.s32 	%rd3, %r1, 4;
	add.s64 	%rd4, %rd2, %rd3;
	mov.b32 	%r6, 0;
	st.global.u32 	[%rd4], %r6;
$L__BB7_2:
	ret;

}
	// .globl	_Z31compute_output_gradients_kernelPfS_Pii
.visible .entry _Z31compute_output_gradients_kernelPfS_Pii(
	.param .u64 .ptr .align 1 _Z31compute_output_gradients_kernelPfS_Pii_param_0,
	.param .u64 .ptr .align 1 _Z31compute_output_gradients_kernelPfS_Pii_param_1,
	.param .u64 .ptr .align 1 _Z31compute_output_gradients_kernelPfS_Pii_param_2,
	.param .u32 _Z31compute_output_gradients_kernelPfS_Pii_param_3
)
{
	.reg .pred 	%p<2>;
	.reg .b32 	%r<8>;
	.reg .b32 	%f<13>;
	.reg .b64 	%rd<14>;

	ld.param.u64 	%rd1, [_Z31compute_output_gradients_kernelPfS_Pii_param_0];
	ld.param.u64 	%rd2, [_Z31compute_output_gradients_kernelPfS_Pii_param_1];
	ld.param.u64 	%rd3, [_Z31compute_output_gradients_kernelPfS_Pii_param_2];
	ld.param.u32 	%r2, [_Z31compute_output_gradients_kernelPfS_Pii_param_3];
	mov.u32 	%r3, %ctaid.x;
	mov.u32 	%r4, %ntid.x;
	mov.u32 	%r5, %tid.x;
	mad.lo.s32 	%r1, %r3, %r4, %r5;
	setp.ge.s32 	%p1, %r1, %r2;
	@%p1 bra 	$L__BB8_2;
	cvta.to.global.u64 	%rd4, %rd3;
	cvta.to.global.u64 	%rd5, %rd1;
	cvta.to.global.u64 	%rd6, %rd2;
	mul.lo.s32 	%r6, %r1, 10;
	mul.wide.s32 	%rd7, %r6, 4;
	add.s64 	%rd8, %rd6, %rd7;
	ld.global.f32 	%f1, [%rd8];
	add.s64 	%rd9, %rd5, %rd7;
	st.global.f32 	[%rd9], %f1;
	ld.global.f32 	%f2, [%rd8+4];
	st.global.f32 	[%rd9+4], %f2;
	ld.global.f32 	%f3, [%rd8+8];
	st.global.f32 	[%rd9+8], %f3;
	ld.global.f32 	%f4, [%rd8+12];
	st.global.f32 	[%rd9+12], %f4;
	ld.global.f32 	%f5, [%rd8+16];
	st.global.f32 	[%rd9+16], %f5;
	ld.global.f32 	%f6, [%rd8+20];
	st.global.f32 	[%rd9+20], %f6;
	ld.global.f32 	%f7, [%rd8+24];
	st.global.f32 	[%rd9+24], %f7;
	ld.global.f32 	%f8, [%rd8+28];
	st.global.f32 	[%rd9+28], %f8;
	ld.global.f32 	%f9, [%rd8+32];
	st.global.f32 	[%rd9+32], %f9;
	ld.global.f32 	%f10, [%rd8+36];
	st.global.f32 	[%rd9+36], %f10;
	mul.wide.s32 	%rd10, %r1, 4;
	add.s64 	%rd11, %rd4, %rd10;
	ld.global.u32 	%r7, [%rd11];
	mul.wide.s32 	%rd12, %r7, 4;
	add.s64 	%rd13, %rd9, %rd12;
	ld.global.f32 	%f11, [%rd13];
	add.f32 	%f12, %f11, 0fBF800000;
	st.global.f32 	[%rd13], %f12;
$L__BB8_2:
	ret;

}
	// .globl	_Z23update_gradients_kernelPfS_S_S_iii
.visible .entry _Z23update_gradients_kernelPfS_S_S_iii(
	.param .u64 .ptr .align 1 _Z23update_gradients_kernelPfS_S_S_iii_param_0,
	.param .u64 .ptr .align 1 _Z23update_gradients_kernelPfS_S_S_iii_param_1,
	.param .u64 .ptr .align 1 _Z23update_gradients_kernelPfS_S_S_iii_param_2,
	.param .u64 .ptr .align 1 _Z23update_gradients_kernelPfS_S_S_iii_param_3,
	.param .u32 _Z23update_gradients_kernelPfS_S_S_iii_param_4,
	.param .u32 _Z23update_gradients_kernelPfS_S_S_iii_param_5,
	.param .u32 _Z23update_gradients_kernelPfS_S_S_iii_param_6
)
{
	.reg .pred 	%p<23>;
	.reg .b32 	%r<72>;
	.reg .b32 	%f<152>;
	.reg .b64 	%rd<93>;

	ld.param.u64 	%rd3, [_Z23update_gradients_kernelPfS_S_S_iii_param_0];
	ld.param.u64 	%rd4, [_Z23update_gradients_kernelPfS_S_S_iii_param_1];
	ld.param.u64 	%rd5, [_Z23update_gradients_kernelPfS_S_S_iii_param_2];
	ld.param.u64 	%rd6, [_Z23update_gradients_kernelPfS_S_S_iii_param_3];
	ld.param.u32 	%r41, [_Z23update_gradients_kernelPfS_S_S_iii_param_4];
	ld.param.u32 	%r42, [_Z23update_gradients_kernelPfS_S_S_iii_param_5];
	ld.param.u32 	%r43, [_Z23update_gradients_kernelPfS_S_S_iii_param_6];
	cvta.to.global.u64 	%rd1, %rd6;
	cvta.to.global.u64 	%rd2, %rd5;
	mov.u32 	%r1, %ctaid.y;
	mov.u32 	%r44, %ctaid.x;
	mov.u32 	%r45, %ntid.x;
	mov.u32 	%r46, %tid.x;
	mad.lo.s32 	%r2, %r44, %r45, %r46;
	setp.ge.s32 	%p1, %r1, %r43;
	setp.ge.s32 	%p2, %r2, %r42;
	or.pred  	%p3, %p2, %p1;
	@%p3 bra 	$L__BB9_28;
	setp.lt.s32 	%p4, %r41, 1;
	mov.f32 	%f142, 0f00000000;
	@%p4 bra 	$L__BB9_13;
	and.b32  	%r3, %r41, 7;
	setp.lt.u32 	%p5, %r41, 8;
	mov.f32 	%f142, 0f00000000;
	mov.b32 	%r63, 0;
	@%p5 bra 	$L__BB9_5;
	and.b32  	%r63, %r41, 2147483640;
	neg.s32 	%r61, %r63;
	shl.b32 	%r6, %r42, 3;
	shl.b32 	%r7, %r43, 3;
	mov.f32 	%f142, 0f00000000;
	mul.wide.s32 	%rd11, %r43, 4;
	mul.wide.s32 	%rd13, %r42, 4;
	mov.u32 	%r59, %r1;
	mov.u32 	%r60, %r2;
$L__BB9_4:
	.pragma "nounroll";
	mul.wide.s32 	%rd7, %r59, 4;
	add.s64 	%rd8, %rd2, %rd7;
	ld.global.f32 	%f30, [%rd8];
	mul.wide.s32 	%rd9, %r60, 4;
	add.s64 	%rd10, %rd1, %rd9;
	ld.global.f32 	%f31, [%rd10];
	fma.rn.f32 	%f32, %f30, %f31, %f142;
	add.s64 	%rd12, %rd8, %rd11;
	ld.global.f32 	%f33, [%rd12];
	add.s64 	%rd14, %rd10, %rd13;
	ld.global.f32 	%f34, [%rd14];
	fma.rn.f32 	%f35, %f33, %f34, %f32;
	add.s64 	%rd15, %rd12, %rd11;
	ld.global.f32 	%f36, [%rd15];
	add.s64 	%rd16, %rd14, %rd13;
	ld.global.f32 	%f37, [%rd16];
	fma.rn.f32 	%f38, %f36, %f37, %f35;
	add.s64 	%rd17, %rd15, %rd11;
	ld.global.f32 	%f39, [%rd17];
	add.s64 	%rd18, %rd16, %rd13;
	ld.global.f32 	%f40, [%rd18];
	fma.rn.f32 	%f41, %f39, %f40, %f38;
	add.s64 	%rd19, %rd17, %rd11;
	ld.global.f32 	%f42, [%rd19];
	add.s64 	%rd20, %rd18, %rd13;
	ld.global.f32 	%f43, [%rd20];
	fma.rn.f32 	%f44, %f42, %f43, %f41;
	add.s64 	%rd21, %rd19, %rd11;
	ld.global.f32 	%f45, [%rd21];
	add.s64 	%rd22, %rd20, %rd13;
	ld.global.f32 	%f46, [%rd22];
	fma.rn.f32 	%f47, %f45, %f46, %f44;
	add.s64 	%rd23, %rd21, %rd11;
	ld.global.f32 	%f48, [%rd23];
	add.s64 	%rd24, %rd22, %rd13;
	ld.global.f32 	%f49, [%rd24];
	fma.rn.f32 	%f50, %f48, %f49, %f47;
	add.s64 	%rd25, %rd23, %rd11;
	ld.global.f32 	%f51, [%rd25];
	add.s64 	%rd26, %rd24, %rd13;
	ld.global.f32 	%f52, [%rd26];
	fma.rn.f32 	%f142, %f51, %f52, %f50;
	add.s32 	%r61, %r61, 8;
	add.s32 	%r60, %r60, %r6;
	add.s32 	%r59, %r59, %r7;
	setp.ne.s32 	%p6, %r61, 0;
	@%p6 bra 	$L__BB9_4;
$L__BB9_5:
	setp.eq.s32 	%p7, %r3, 0;
	@%p7 bra 	$L__BB9_13;
	and.b32  	%r15, %r41, 3;
	setp.lt.u32 	%p8, %r3, 4;
	@%p8 bra 	$L__BB9_8;
	mad.lo.s32 	%r48, %r63, %r43, %r1;
	mul.wide.s32 	%rd27, %r48, 4;
	add.s64 	%rd28, %rd2, %rd27;
	ld.global.f32 	%f54, [%rd28];
	mad.lo.s32 	%r49, %r63, %r42, %r2;
	mul.wide.s32 	%rd29, %r49, 4;
	add.s64 	%rd30, %rd1, %rd29;
	ld.global.f32 	%f55, [%rd30];
	fma.rn.f32 	%f56, %f54, %f55, %f142;
	mul.wide.s32 	%rd31, %r43, 4;
	add.s64 	%rd32, %rd28, %rd31;
	ld.global.f32 	%f57, [%rd32];
	mul.wide.s32 	%rd33, %r42, 4;
	add.s64 	%rd34, %rd30, %rd33;
	ld.global.f32 	%f58, [%rd34];
	fma.rn.f32 	%f59, %f57, %f58, %f56;
	add.s64 	%rd35, %rd32, %rd31;
	ld.global.f32 	%f60, [%rd35];
	add.s64 	%rd36, %rd34, %rd33;
	ld.global.f32 	%f61, [%rd36];
	fma.rn.f32 	%f62, %f60, %f61, %f59;
	add.s64 	%rd37, %rd35, %rd31;
	ld.global.f32 	%f63, [%rd37];
	add.s64 	%rd38, %rd36, %rd33;
	ld.global.f32 	%f64, [%rd38];
	fma.rn.f32 	%f142, %f63, %f64, %f62;
	add.s32 	%r63, %r63, 4;
$L__BB9_8:
	setp.eq.s32 	%p9, %r15, 0;
	@%p9 bra 	$L__BB9_13;
	setp.eq.s32 	%p10, %r15, 1;
	@%p10 bra 	$L__BB9_11;
	mad.lo.s32 	%r50, %r63, %r43, %r1;
	mul.wide.s32 	%rd39, %r50, 4;
	add.s64 	%rd40, %rd2, %rd39;
	ld.global.f32 	%f66, [%rd40];
	mad.lo.s32 	%r51, %r63, %r42, %r2;
	mul.wide.s32 	%rd41, %r51, 4;
	add.s64 	%rd42, %rd1, %rd41;
	ld.global.f32 	%f67, [%rd42];
	fma.rn.f32 	%f68, %f66, %f67, %f142;
	mul.wide.s32 	%rd43, %r43, 4;
	add.s64 	%rd44, %rd40, %rd43;
	ld.global.f32 	%f69, [%rd44];
	mul.wide.s32 	%rd45, %r42, 4;
	add.s64 	%rd46, %rd42, %rd45;
	ld.global.f32 	%f70, [%rd46];
	fma.rn.f32 	%f142, %f69, %f70, %f68;
	add.s32 	%r63, %r63, 2;
$L__BB9_11:
	and.b32  	%r52, %r41, 1;
	setp.eq.b32 	%p11, %r52, 1;
	not.pred 	%p12, %p11;
	@%p12 bra 	$L__BB9_13;
	mad.lo.s32 	%r53, %r63, %r43, %r1;
	mul.wide.s32 	%rd47, %r53, 4;
	add.s64 	%rd48, %rd2, %rd47;
	ld.global.f32 	%f71, [%rd48];
	mad.lo.s32 	%r54, %r63, %r42, %r2;
	mul.wide.s32 	%rd49, %r54, 4;
	add.s64 	%rd50, %rd1, %rd49;
	ld.global.f32 	%f72, [%rd50];
	fma.rn.f32 	%f142, %f71, %f72, %f142;
$L__BB9_13:
	mad.lo.s32 	%r55, %r42, %r1, %r2;
	cvta.to.global.u64 	%rd51, %rd3;
	mul.wide.s32 	%rd52, %r55, 4;
	add.s64 	%rd53, %rd51, %rd52;
	atom.global.add.f32 	%f73, [%rd53], %f142;
	setp.ne.s32 	%p13, %r2, 0;
	@%p13 bra 	$L__BB9_28;
	setp.lt.s32 	%p14, %r41, 1;
	mov.f32 	%f151, 0f00000000;
	@%p14 bra 	$L__BB9_27;
	and.b32  	%r20, %r41, 15;
	setp.lt.u32 	%p15, %r41, 16;
	mov.f32 	%f151, 0f00000000;
	mov.b32 	%r68, 0;
	@%p15 bra 	$L__BB9_18;
	and.b32  	%r68, %r41, 2147483632;
	neg.s32 	%r66, %r68;
	shl.b32 	%r23, %r43, 4;
	mov.f32 	%f151, 0f00000000;
	mul.wide.s32 	%rd56, %r43, 4;
	mov.u32 	%r65, %r1;
$L__BB9_17:
	.pragma "nounroll";
	mul.wide.s32 	%rd54, %r65, 4;
	add.s64 	%rd55, %rd2, %rd54;
	ld.global.f32 	%f78, [%rd55];
	add.f32 	%f79, %f151, %f78;
	add.s64 	%rd57, %rd55, %rd56;
	ld.global.f32 	%f80, [%rd57];
	add.f32 	%f81, %f79, %f80;
	add.s64 	%rd58, %rd57, %rd56;
	ld.global.f32 	%f82, [%rd58];
	add.f32 	%f83, %f81, %f82;
	add.s64 	%rd59, %rd58, %rd56;
	ld.global.f32 	%f84, [%rd59];
	add.f32 	%f85, %f83, %f84;
	add.s64 	%rd60, %rd59, %rd56;
	ld.global.f32 	%f86, [%rd60];
	add.f32 	%f87, %f85, %f86;
	add.s64 	%rd61, %rd60, %rd56;
	ld.global.f32 	%f88, [%rd61];
	add.f32 	%f89, %f87, %f88;
	add.s64 	%rd62, %rd61, %rd56;
	ld.global.f32 	%f90, [%rd62];
	add.f32 	%f91, %f89, %f90;
	add.s64 	%rd63, %rd62, %rd56;
	ld.global.f32 	%f92, [%rd63];
	add.f32 	%f93, %f91, %f92;
	add.s64 	%rd64, %rd63, %rd56;
	ld.global.f32 	%f94, [%rd64];
	add.f32 	%f95, %f93, %f94;
	add.s64 	%rd65, %rd64, %rd56;
	ld.global.f32 	%f96, [%rd65];
	add.f32 	%f97, %f95, %f96;
	add.s64 	%rd66, %rd65, %rd56;
	ld.global.f32 	%f98, [%rd66];
	add.f32 	%f99, %f97, %f98;
	add.s64 	%rd67, %rd66, %rd56;
	ld.global.f32 	%f100, [%rd67];
	add.f32 	%f101, %f99, %f100;
	add.s64 	%rd68, %rd67, %rd56;
	ld.global.f32 	%f102, [%rd68];
	add.f32 	%f103, %f101, %f102;
	add.s64 	%rd69, %rd68, %rd56;
	ld.global.f32 	%f104, [%rd69];
	add.f32 	%f105, %f103, %f104;
	add.s64 	%rd70, %rd69, %rd56;
	ld.global.f32 	%f106, [%rd70];
	add.f32 	%f107, %f105, %f106;
	add.s64 	%rd71, %rd70, %rd56;
	ld.global.f32 	%f108, [%rd71];
	add.f32 	%f151, %f107, %f108;
	add.s32 	%r66, %r66, 16;
	add.s32 	%r65, %r65, %r23;
	setp.ne.s32 	%p16, %r66, 0;
	@%p16 bra 	$L__BB9_17;
$L__BB9_18:
	setp.eq.s32 	%p17, %r20, 0;
	@%p17 bra 	$L__BB9_27;
	and.b32  	%r29, %r41, 7;
	setp.lt.u32 	%p18, %r20, 8;
	@%p18 bra 	$L__BB9_21;
	mad.lo.s32 	%r57, %r68, %r43, %r1;
	mul.wide.s32 	%rd72, %r57, 4;
	add.s64 	%rd73, %rd2, %rd72;
	ld.global.f32 	%f110, [%rd73];
	add.f32 	%f111, %f151, %f110;
	mul.wide.s32 	%rd74, %r43, 4;
	add.s64 	%rd75, %rd73, %rd74;
	ld.global.f32 	%f112, [%rd75];
	add.f32 	%f113, %f111, %f112;
	add.s64 	%rd76, %rd75, %rd74;
	ld.global.f32 	%f114, [%rd76];
	add.f32 	%f115, %f113, %f114;
	add.s64 	%rd77, %rd76, %rd74;
	ld.global.f32 	%f116, [%rd77];
	add.f32 	%f117, %f115, %f116;
	add.s64 	%rd78, %rd77, %rd74;
	ld.global.f32 	%f118, [%rd78];
	add.f32 	%f119, %f117, %f118;
	add.s64 	%rd79, %rd78, %rd74;
	ld.global.f32 	%f120, [%rd79];
	add.f32 	%f121, %f119, %f120;
	add.s64 	%rd80, %rd79, %rd74;
	ld.global.f32 	%f122, [%rd80];
	add.f32 	%f123, %f121, %f122;
	add.s64 	%rd81, %rd80, %rd74;
	ld.global.f32 	%f124, [%rd81];
	add.f32 	%f151, %f123, %f124;
	add.s32 	%r68, %r68, 8;
$L__BB9_21:
	setp.eq.s32 	%p19, %r29, 0;
	@%p19 bra 	$L__BB9_27;
	and.b32  	%r32, %r41, 3;
	setp.lt.u32 	%p20, %r29, 4;
	@%p20 bra 	$L__BB9_24;
	mad.lo.s32 	%r58, %r68, %r43, %r1;
	mul.wide.s32 	%rd82, %r58, 4;
	add.s64 	%rd83, %rd2, %rd82;
	ld.global.f32 	%f126, [%rd83];
	add.f32 	%f127, %f151, %f126;
	mul.wide.s32 	%rd84, %r43, 4;
	add.s64 	%rd85, %rd83, %rd84;
	ld.global.f32 	%f128, [%rd85];
	add.f32 	%f129, %f127, %f128;
	add.s64 	%rd86, %rd85, %rd84;
	ld.global.f32 	%f130, [%rd86];
	add.f32 	%f131, %f129, %f130;
	add.s64 	%rd87, %rd86, %rd84;
	ld.global.f32 	%f132, [%rd87];
	add.f32 	%f151, %f131, %f132;
	add.s32 	%r68, %r68, 4;
$L__BB9_24:
	setp.eq.s32 	%p21, %r32, 0;
	@%p21 bra 	$L__BB9_27;
	mad.lo.s32 	%r71, %r68, %r43, %r1;
	neg.s32 	%r70, %r32;
$L__BB9_26:
	.pragma "nounroll";
	mul.wide.s32 	%rd88, %r71, 4;
	add.s64 	%rd89, %rd2, %rd88;
	ld.global.f32 	%f133, [%rd89];
	add.f32 	%f151, %f151, %f133;
	add.s32 	%r71, %r71, %r43;
	add.s32 	%r70, %r70, 1;
	setp.ne.s32 	%p22, %r70, 0;
	@%p22 bra 	$L__BB9_26;
$L__BB9_27:
	cvta.to.global.u64 	%rd90, %rd4;
	mul.wide.u32 	%rd91, %r1, 4;
	add.s64 	%rd92, %rd90, %rd91;
	atom.global.add.f32 	%f134, [%rd92], %f151;
$L__BB9_28:
	ret;

}
	// .globl	_Z12drelu_kernelPfS_i
.visible .entry _Z12drelu_kernelPfS_i(
	.param .u64 .ptr .align 1 _Z12drelu_kernelPfS_i_param_0,
	.param .u64 .ptr .align 1 _Z12drelu_kernelPfS_i_param_1,
	.param .u32 _Z12drelu_kernelPfS_i_param_2
)
{
	.reg .pred 	%p<3>;
	.reg .b32 	%r<6>;
	.reg .b32 	%f<3>;
	.reg .b64 	%rd<8>;

	ld.param.u64 	%rd1, [_Z12drelu_kernelPfS_i_param_0];
	ld.param.u64 	%rd2, [_Z12drelu_kernelPfS_i_param_1];
	ld.param.u32 	%r2, [_Z12drelu_kernelPfS_i_param_2];
	mov.u32 	%r3, %ctaid.x;
	mov.u32 	%r4, %ntid.x;
	mov.u32 	%r5, %tid.x;
	mad.lo.s32 	%r1, %r3, %r4, %r5;
	setp.ge.s32 	%p1, %r1, %r2;
	@%p1 bra 	$L__BB10_2;
	cvta.to.global.u64 	%rd3, %rd1;
	cvta.to.global.u64 	%rd4, %rd2;
	mul.wide.s32 	%rd5, %r1, 4;
	add.s64 	%rd6, %rd3, %rd5;
	ld.global.f32 	%f1, [%rd6];
	setp.gt.f32 	%p2, %f1, 0f00000000;
	selp.f32 	%f2, 0f3F800000, 0f00000000, %p2;
	add.s64 	%rd7, %rd4, %rd5;
	st.global.f32 	[%rd7], %f2;
$L__BB10_2:
	ret;

}
	// .globl	_Z25multiply_gradients_kernelPfS_i
.visible .entry _Z25multiply_gradients_kernelPfS_i(
	.param .u64 .ptr .align 1 _Z25multiply_gradients_kernelPfS_i_param_0,
	.param .u64 .ptr .align 1 _Z25multiply_gradients_kernelPfS_i_param_1,
	.param .u32 _Z25multiply_gradients_kernelPfS_i_param_2
)
{
	.reg .pred 	%p<2>;
	.reg .b32 	%r<6>;
	.reg .b32 	%f<4>;
	.reg .b64 	%rd<8>;

	ld.param.u64 	%rd1, [_Z25multiply_gradients_kernelPfS_i_param_0];
	ld.param.u64 	%rd2, [_Z25multiply_gradients_kernelPfS_i_param_1];
	ld.param.u32 	%r2, [_Z25multiply_gradients_kernelPfS_i_param_2];
	mov.u32 	%r3, %ctaid.x;
	mov.u32 	%r4, %ntid.x;
	mov.u32 	%r5, %tid.x;
	mad.lo.s32 	%r1, %r3, %r4, %r5;
	setp.ge.s32 	%p1, %r1, %r2;
	@%p1 bra 	$L__BB11_2;
	cvta.to.global.u64 	%rd3, %rd2;
	cvta.to.global.u64 	%rd4, %rd1;
	mul.wide.s32 	%rd5, %r1, 4;
	add.s64 	%rd6, %rd3, %rd5;
	ld.global.f32 	%f1, [%rd6];
	add.s64 	%rd7, %rd4, %rd5;
	ld.global.f32 	%f2, [%rd7];
	mul.f32 	%f3, %f1, %f2;
	st.global.f32 	[%rd7], %f3;
$L__BB11_2:
	ret;

}
	// .globl	_Z21update_weights_kernelPfS_i
.visible .entry _Z21update_weights_kernelPfS_i(
	.param .u64 .ptr .align 1 _Z21update_weights_kernelPfS_i_param_0,
	.param .u64 .ptr .align 1 _Z21update_weights_kernelPfS_i_param_1,
	.param .u32 _Z21update_weights_kernelPfS_i_param_2
)
{
	.reg .pred 	%p<2>;
	.reg .b32 	%r<6>;
	.reg .b32 	%f<4>;
	.reg .b64 	%rd<8>;
	.reg .b64 	%fd<4>;

	ld.param.u64 	%rd1, [_Z21update_weights_kernelPfS_i_param_0];
	ld.param.u64 	%rd2, [_Z21update_weights_kernelPfS_i_param_1];
	ld.param.u32 	%r2, [_Z21update_weights_kernelPfS_i_param_2];
	mov.u32 	%r3, %ctaid.x;
	mov.u32 	%r4, %ntid.x;
	mov.u32 	%r5, %tid.x;
	mad.lo.s32 	%r1, %r3, %r4, %r5;
	setp.ge.s32 	%p1, %r1, %r2;
	@%p1 bra 	$L__BB12_2;
	cvta.to.global.u64 	%rd3, %rd2;
	cvta.to.global.u64 	%rd4, %rd1;
	mul.wide.s32 	%rd5, %r1, 4;
	add.s64 	%rd6, %rd3, %rd5;
	ld.global.f32 	%f1, [%rd6];
	cvt.f64.f32 	%fd1, %f1;
	add.s64 	%rd7, %rd4, %rd5;
	ld.global.f32 	%f2, [%rd7];
	cvt.f64.f32 	%fd2, %f2;
	fma.rn.f64 	%fd3, %fd1, 0dBFA999999999999A, %fd2;
	cvt.rn.f32.f64 	%f3, %fd3;
	st.global.f32 	[%rd7], %f3;
$L__BB12_2:
	ret;

}


// ===== COMPILED SASS (sm_100) =====

	.target	sm_100

	.elftype	@"ET_EXEC"


//--------------------- .note.nv.tkinfo           --------------------------
	.section	.note.nv.tkinfo,"",@"SHT_NOTE"
	.sectionflags	@"SHF_NOTE_NV_TKINFO"
	.tkinfo
        /*0018*/ 	.word	0x00000002
        /*0030*/ 	.string	""
        /*0030*/ 	.string	"ptxas"
        /*0030*/ 	.string	"Cuda compilation tools, release 13.0, V13.0.88"
        /*0030*/ 	.string	"Build cuda_13.0.r13.0/compiler.36424714_0"
        /*0030*/ 	.string	"-arch sm_100 -m 64 "



//--------------------- .note.nv.cuinfo           --------------------------
	.section	.note.nv.cuinfo,"",@"SHT_NOTE"
	.sectionflags	@"SHF_NOTE_NV_CUINFO"
        /*0018*/ 	.short	0x0002
        /*001a*/ 	.short	0x0064
        /*001c*/ 	.short	0x0082
	.zero		2


//--------------------- .nv.info                  --------------------------
	.section	.nv.info,"",@"SHT_CUDA_INFO"
	.align	4


	//----- nvinfo : EIATTR_REGCOUNT
	.align		4
        /*0000*/ 	.byte	0x04, 0x2f
        /*0002*/ 	.short	(.L_1 - .L_0)
	.align		4
.L_0:
        /*0004*/ 	.word	index@(_Z17matmul_a_b_kernelPfS_S_iii)
        /*0008*/ 	.word	0x00000020


	//----- nvinfo : EIATTR_FRAME_SIZE
	.align		4
.L_1:
        /*000c*/ 	.byte	0x04, 0x11
        /*000e*/ 	.short	(.L_3 - .L_2)
	.align		4
.L_2:
        /*0010*/ 	.word	index@(_Z17matmul_a_b_kernelPfS_S_iii)
        /*0014*/ 	.word	0x00000000


	//----- nvinfo : EIATTR_REGCOUNT
	.align		4
.L_3:
        /*0018*/ 	.byte	0x04, 0x2f
        /*001a*/ 	.short	(.L_5 - .L_4)
	.align		4
.L_4:
        /*001c*/ 	.word	index@(_Z18matmul_a_bt_kernelPfS_S_iii)
        /*0020*/ 	.word	0x0000001f


	//----- nvinfo : EIATTR_FRAME_SIZE
	.align		4
.L_5:
        /*0024*/ 	.byte	0x04, 0x11
        /*0026*/ 	.short	(.L_7 - .L_6)
	.align		4
.L_6:
        /*0028*/ 	.word	index@(_Z18matmul_a_bt_kernelPfS_S_iii)
        /*002c*/ 	.word	0x00000000


	//----- nvinfo : EIATTR_REGCOUNT
	.align		4
.L_7:
        /*0030*/ 	.byte	0x04, 0x2f
        /*0032*/ 	.short	(.L_9 - .L_8)
	.align		4
.L_8:
        /*0034*/ 	.word	index@(_Z18matmul_at_b_kernelPfS_S_iii)
        /*0038*/ 	.word	0x00000020


	//----- nvinfo : EIATTR_FRAME_SIZE
	.align		4
.L_9:
        /*003c*/ 	.byte	0x04, 0x11
        /*003e*/ 	.short	(.L_11 - .L_10)
	.align		4
.L_10:
        /*0040*/ 	.word	index@(_Z18matmul_at_b_kernelPfS_S_iii)
        /*0044*/ 	.word	0x00000000


	//----- nvinfo : EIATTR_REGCOUNT
	.align		4
.L_11:
        /*0048*/ 	.byte	0x04, 0x2f
        /*004a*/ 	.short	(.L_13 - .L_12)
	.align		4
.L_12:
        /*004c*/ 	.word	index@(_Z11relu_kernelPfi)
        /*0050*/ 	.word	0x00000008


	//----- nvinfo : EIATTR_FRAME_SIZE
	.align		4
.L_13:
        /*0054*/ 	.byte	0x04, 0x11
        /*0056*/ 	.short	(.L_15 - .L_14)
	.align		4
.L_14:
        /*0058*/ 	.word	index@(_Z11relu_kernelPfi)
        /*005c*/ 	.word	0x00000000


	//----- nvinfo : EIATTR_REGCOUNT
	.align		4
.L_15:
        /*0060*/ 	.byte	0x04, 0x2f
        /*0062*/ 	.short	(.L_17 - .L_16)
	.align		4
.L_16:
        /*0064*/ 	.word	index@(_Z15bias_add_kernelPfS_ii)
        /*0068*/ 	.word	0x0000000c


	//----- nvinfo : EIATTR_FRAME_SIZE
	.align		4
.L_17:
        /*006c*/ 	.byte	0x04, 0x11
        /*006e*/ 	.short	(.L_19 - .L_18)
	.align		4
.L_18:
        /*0070*/ 	.word	index@(_Z15bias_add_kernelPfS_ii)
        /*0074*/ 	.word	0x00000000


	//----- nvinfo : EIATTR_REGCOUNT
	.align		4
.L_19:
        /*0078*/ 	.byte	0x04, 0x2f
        /*007a*/ 	.short	(.L_21 - .L_20)
	.align		4
.L_20:
        /*007c*/ 	.word	index@(_Z14softmax_kernelPfii)
        /*0080*/ 	.word	0x0000001f


	//----- nvinfo : EIATTR_FRAME_SIZE
	.align		4
.L_21:
        /*0084*/ 	.byte	0x04, 0x11
        /*0086*/ 	.short	(.L_23 - .L_22)
	.align		4
.L_22:
        /*0088*/ 	.word	index@($__internal_0_$__cuda_sm3x_div_rn_noftz_f32_slowpath)
        /*008c*/ 	.word	0x00000000


	//----- nvinfo : EIATTR_FRAME_SIZE
	.align		4
.L_23:
        /*0090*/ 	.byte	0x04, 0x11
        /*0092*/ 	.short	(.L_25 - .L_24)
	.align		4
.L_24:
        /*0094*/ 	.word	index@(_Z14softmax_kernelPfii)
        /*0098*/ 	.word	0x00000000


	//----- nvinfo : EIATTR_REGCOUNT
	.align		4
.L_25:
        /*009c*/ 	.byte	0x04, 0x2f
        /*009e*/ 	.short	(.L_27 - .L_26)
	.align		4
.L_26:
        /*00a0*/ 	.word	index@(_Z21clip_gradients_kernelPfif)
        /*00a4*/ 	.word	0x00000008


	//----- nvinfo : EIATTR_FRAME_SIZE
	.align		4
.L_27:
        /*00a8*/ 	.byte	0x04, 0x11
        /*00aa*/ 	.short	(.L_29 - .L_28)
	.align		4
.L_28:
        /*00ac*/ 	.word	index@(_Z21clip_gradients_kernelPfif)
        /*00b0*/ 	.word	0x00000000


	//----- nvinfo : EIATTR_REGCOUNT
	.align		4
.L_29:
        /*00b4*/ 	.byte	0x04, 0x2f
        /*00b6*/ 	.short	(.L_31 - .L_30)
	.align		4
.L_30:
        /*00b8*/ 	.word	index@(_Z16zero_grad_kernelPfi)
        /*00bc*/ 	.word	0x00000008


	//----- nvinfo : EIATTR_FRAME_SIZE
	.align		4
.L_31:
        /*00c0*/ 	.byte	0x04, 0x11
        /*00c2*/ 	.short	(.L_33 - .L_32)
	.align		4
.L_32:
        /*00c4*/ 	.word	index@(_Z16zero_grad_kernelPfi)
        /*00c8*/ 	.word	0x00000000


	//----- nvinfo : EIATTR_REGCOUNT
	.align		4
.L_33:
        /*00cc*/ 	.byte	0x04, 0x2f
        /*00ce*/ 	.short	(.L_35 - .L_34)
	.align		4
.L_34:
        /*00d0*/ 	.word	index@(_Z31compute_output_gradients_kernelPfS_Pii)
        /*00d4*/ 	.word	0x00000018


	//----- nvinfo : EIATTR_FRAME_SIZE
	.align		4
.L_35:
        /*00d8*/ 	.byte	0x04, 0x11
        /*00da*/ 	.short	(.L_37 - .L_36)
	.align		4
.L_36:
        /*00dc*/ 	.word	index@(_Z31compute_output_gradients_kernelPfS_Pii)
        /*00e0*/ 	.word	0x00000000


	//----- nvinfo : EIATTR_REGCOUNT
	.align		4
.L_37:
        /*00e4*/ 	.byte	0x04, 0x2f
        /*00e6*/ 	.short	(.L_39 - .L_38)
	.align		4
.L_38:
        /*00e8*/ 	.word	index@(_Z23update_gradients_kernelPfS_S_S_iii)
        /*00ec*/ 	.word	0x00000020


	//----- nvinfo : EIATTR_FRAME_SIZE
	.align		4
.L_39:
        /*00f0*/ 	.byte	0x04, 0x11
        /*00f2*/ 	.short	(.L_41 - .L_40)
	.align		4
.L_40:
        /*00f4*/ 	.word	index@(_Z23update_gradients_kernelPfS_S_S_iii)
        /*00f8*/ 	.word	0x00000000


	//----- nvinfo : EIATTR_REGCOUNT
	.align		4
.L_41:
        /*00fc*/ 	.byte	0x04, 0x2f
        /*00fe*/ 	.short	(.L_43 - .L_42)
	.align		4
.L_42:
        /*0100*/ 	.word	index@(_Z12drelu_kernelPfS_i)
        /*0104*/ 	.word	0x0000000a


	//----- nvinfo : EIATTR_FRAME_SIZE
	.align		4
.L_43:
        /*0108*/ 	.byte	0x04, 0x11
        /*010a*/ 	.short	(.L_45 - .L_44)
	.align		4
.L_44:
        /*010c*/ 	.word	index@(_Z12drelu_kernelPfS_i)
        /*0110*/ 	.word	0x00000000


	//----- nvinfo : EIATTR_REGCOUNT
	.align		4
.L_45:
        /*0114*/ 	.byte	0x04, 0x2f
        /*0116*/ 	.short	(.L_47 - .L_46)
	.align		4
.L_46:
        /*0118*/ 	.word	index@(_Z25multiply_gradients_kernelPfS_i)
        /*011c*/ 	.word	0x0000000a


	//----- nvinfo : EIATTR_FRAME_SIZE
	.align		4
.L_47:
        /*0120*/ 	.byte	0x04, 0x11
        /*0122*/ 	.short	(.L_49 - .L_48)
	.align		4
.L_48:
        /*0124*/ 	.word	index@(_Z25multiply_gradients_kernelPfS_i)
        /*0128*/ 	.word	0x00000000


	//----- nvinfo : EIATTR_REGCOUNT
	.align		4
.L_49:
        /*012c*/ 	.byte	0x04, 0x2f
        /*012e*/ 	.short	(.L_51 - .L_50)
	.align		4
.L_50:
        /*0130*/ 	.word	index@(_Z21update_weights_kernelPfS_i)
        /*0134*/ 	.word	0x0000000c


	//----- nvinfo : EIATTR_FRAME_SIZE
	.align		4
.L_51:
        /*0138*/ 	.byte	0x04, 0x11
        /*013a*/ 	.short	(.L_53 - .L_52)
	.align		4
.L_52:
        /*013c*/ 	.word	index@(_Z21update_weights_kernelPfS_i)
        /*0140*/ 	.word	0x00000000


	//----- nvinfo : EIATTR_MIN_STACK_SIZE
	.align		4
.L_53:
        /*0144*/ 	.byte	0x04, 0x12
        /*0146*/ 	.short	(.L_55 - .L_54)
	.align		4
.L_54:
        /*0148*/ 	.word	index@(_Z21update_weights_kernelPfS_i)
        /*014c*/ 	.word	0x00000000


	//----- nvinfo : EIATTR_MIN_STACK_SIZE
	.align		4
.L_55:
        /*0150*/ 	.byte	0x04, 0x12
        /*0152*/ 	.short	(.L_57 - .L_56)
	.align		4
.L_56:
        /*0154*/ 	.word	index@(_Z25multiply_gradients_kernelPfS_i)
        /*0158*/ 	.word	0x00000000


	//----- nvinfo : EIATTR_MIN_STACK_SIZE
	.align		4
.L_57:
        /*015c*/ 	.byte	0x04, 0x12
        /*015e*/ 	.short	(.L_59 - .L_58)
	.align		4
.L_58:
        /*0160*/ 	.word	index@(_Z12drelu_kernelPfS_i)
        /*0164*/ 	.word	0x00000000


	//----- nvinfo : EIATTR_MIN_STACK_SIZE
	.align		4
.L_59:
        /*0168*/ 	.byte	0x04, 0x12
        /*016a*/ 	.short	(.L_61 - .L_60)
	.align		4
.L_60:
        /*016c*/ 	.word	index@(_Z23update_gradients_kernelPfS_S_S_iii)
        /*0170*/ 	.word	0x00000000


	//----- nvinfo : EIATTR_MIN_STACK_SIZE
	.align		4
.L_61:
        /*0174*/ 	.byte	0x04, 0x12
        /*0176*/ 	.short	(.L_63 - .L_62)
	.align		4
.L_62:
        /*0178*/ 	.word	index@(_Z31compute_output_gradients_kernelPfS_Pii)
        /*017c*/ 	.word	0x00000000


	//----- nvinfo : EIATTR_MIN_STACK_SIZE
	.align		4
.L_63:
        /*0180*/ 	.byte	0x04, 0x12
        /*0182*/ 	.short	(.L_65 - .L_64)
	.align		4
.L_64:
        /*0184*/ 	.word	index@(_Z16zero_grad_kernelPfi)
        /*0188*/ 	.word	0x00000000


	//----- nvinfo : EIATTR_MIN_STACK_SIZE
	.align		4
.L_65:
        /*018c*/ 	.byte	0x04, 0x12
        /*018e*/ 	.short	(.L_67 - .L_66)
	.align		4
.L_66:
        /*0190*/ 	.word	index@(_Z21clip_gradients_kernelPfif)
        /*0194*/ 	.word	0x00000000


	//----- nvinfo : EIATTR_MIN_STACK_SIZE
	.align		4
.L_67:
        /*0198*/ 	.byte	0x04, 0x12
        /*019a*/ 	.short	(.L_69 - .L_68)
	.align		4
.L_68:
        /*019c*/ 	.word	index@(_Z14softmax_kernelPfii)
        /*01a0*/ 	.word	0x00000000


	//----- nvinfo : EIATTR_MIN_STACK_SIZE
	.align		4
.L_69:
        /*01a4*/ 	.byte	0x04, 0x12
        /*01a6*/ 	.short	(.L_71 - .L_70)
	.align		4
.L_70:
        /*01a8*/ 	.word	index@(_Z15bias_add_kernelPfS_ii)
        /*01ac*/ 	.word	0x00000000


	//----- nvinfo : EIATTR_MIN_STACK_SIZE
	.align		4
.L_71:
        /*01b0*/ 	.byte	0x04, 0x12
        /*01b2*/ 	.short	(.L_73 - .L_72)
	.align		4
.L_72:
        /*01b4*/ 	.word	index@(_Z11relu_kernelPfi)
        /*01b8*/ 	.word	0x00000000


	//----- nvinfo : EIATTR_MIN_STACK_SIZE
	.align		4
.L_73:
        /*01bc*/ 	.byte	0x04, 0x12
        /*01be*/ 	.short	(.L_75 - .L_74)
	.align		4
.L_74:
        /*01c0*/ 	.word	index@(_Z18matmul_at_b_kernelPfS_S_iii)
        /*01c4*/ 	.word	0x00000000


	//----- nvinfo : EIATTR_MIN_STACK_SIZE
	.align		4
.L_75:
        /*01c8*/ 	.byte	0x04, 0x12
        /*01ca*/ 	.short	(.L_77 - .L_76)
	.align		4
.L_76:
        /*01cc*/ 	.word	index@(_Z18matmul_a_bt_kernelPfS_S_iii)
        /*01d0*/ 	.word	0x00000000


	//----- nvinfo : EIATTR_MIN_STACK_SIZE
	.align		4
.L_77:
        /*01d4*/ 	.byte	0x04, 0x12
        /*01d6*/ 	.short	(.L_79 - .L_78)
	.align		4
.L_78:
        /*01d8*/ 	.word	index@(_Z17matmul_a_b_kernelPfS_S_iii)
        /*01dc*/ 	.word	0x00000000
.L_79:


//--------------------- .nv.compat                --------------------------
	.section	.nv.compat,"",@"SHT_CUDA_COMPAT_INFO"
	.align	4
        /*0000*/ 	.byte	0x02, 0x09, 0x00, 0x00, 0x02, 0x02, 0x01, 0x00, 0x02, 0x05, 0x05, 0x00, 0x03, 0x07, 0x01, 0x01
        /*0010*/ 	.byte	0x02, 0x03, 0x00, 0x00, 0x02, 0x06, 0x01, 0x00, 0x04, 0x0b, 0x08, 0x00, 0x01, 0x00, 0x00, 0x00
        /*0020*/ 	.byte	0x00, 0x00, 0x00, 0x00


//--------------------- .nv.info._Z21update_weights_kernelPfS_i --------------------------
	.section	.nv.info._Z21update_weights_kernelPfS_i,"",@"SHT_CUDA_INFO"
	.sectionflags	@""
	.align	4


	//----- nvinfo : EIATTR_CUDA_API_VERSION
	.align		4
        /*0000*/ 	.byte	0x04, 0x37
        /*0002*/ 	.short	(.L_81 - .L_80)
.L_80:
        /*0004*/ 	.word	0x00000082


	//----- nvinfo : EIATTR_KPARAM_INFO
	.align		4
.L_81:
        /*0008*/ 	.byte	0x04, 0x17
        /*000a*/ 	.short	(.L_83 - .L_82)
.L_82:
        /*000c*/ 	.word	0x00000000
        /*0010*/ 	.short	0x0002
        /*0012*/ 	.short	0x0010
        /*0014*/ 	.byte	0x00, 0xf0, 0x11, 0x00


	//----- nvinfo : EIATTR_KPARAM_INFO
	.align		4
.L_83:
        /*0018*/ 	.byte	0x04, 0x17
        /*001a*/ 	.short	(.L_85 - .L_84)
.L_84:
        /*001c*/ 	.word	0x00000000
        /*0020*/ 	.short	0x0001
        /*0022*/ 	.short	0x0008
        /*0024*/ 	.byte	0x00, 0xf5, 0x21, 0x00


	//----- nvinfo : EIATTR_KPARAM_INFO
	.align		4
.L_85:
        /*0028*/ 	.byte	0x04, 0x17
        /*002a*/ 	.short	(.L_87 - .L_86)
.L_86:
        /*002c*/ 	.word	0x00000000
        /*0030*/ 	.short	0x0000
        /*0032*/ 	.short	0x0000
        /*0034*/ 	.byte	0x00, 0xf5, 0x21, 0x00


	//----- nvinfo : EIATTR_SPARSE_MMA_MASK
	.align		4
.L_87:
        /*0038*/ 	.byte	0x03, 0x50
        /*003a*/ 	.short	0x0000


	//----- nvinfo : EIATTR_MAXREG_COUNT
	.align		4
        /*003c*/ 	.byte	0x03, 0x1b
        /*003e*/ 	.short	0x00ff


	//----- nvinfo : EIATTR_MERCURY_ISA_VERSION
	.align		4
        /*0040*/ 	.byte	0x03, 0x5f
        /*0042*/ 	.short	0x0101


	//----- nvinfo : EIATTR_VRC_CTA_INIT_COUNT
	.align		4
        /*0044*/ 	.byte	0x02, 0x4a
	.zero		1
	.zero		1


	//----- nvinfo : EIATTR_EXIT_INSTR_OFFSETS
	.align		4
        /*0048*/ 	.byte	0x04, 0x1c
        /*004a*/ 	.short	(.L_89 - .L_88)


	//   ....[0]....
.L_88:
        /*004c*/ 	.word	0x00000070


	//   ....[1]....
        /*0050*/ 	.word	0x00000160


	//----- nvinfo : EIATTR_CBANK_PARAM_SIZE
	.align		4
.L_89:
        /*0054*/ 	.byte	0x03, 0x19
        /*0056*/ 	.short	0x0014


	//----- nvinfo : EIATTR_PARAM_CBANK
	.align		4
        /*0058*/ 	.byte	0x04, 0x0a
        /*005a*/ 	.short	(.L_91 - .L_90)
	.align		4
.L_90:
        /*005c*/ 	.word	index@(.nv.constant0._Z21update_weights_kernelPfS_i)
        /*0060*/ 	.short	0x0380
        /*0062*/ 	.short	0x0014


	//----- nvinfo : EIATTR_SW_WAR
	.align		4
.L_91:
        /*0064*/ 	.byte	0x04, 0x36
        /*0066*/ 	.short	(.L_93 - .L_92)
.L_92:
        /*0068*/ 	.word	0x00000008
.L_93:


//--------------------- .nv.info._Z25multiply_gradients_kernelPfS_i --------------------------
	.section	.nv.info._Z25multiply_gradients_kernelPfS_i,"",@"SHT_CUDA_INFO"
	.sectionflags	@""
	.align	4


	//----- nvinfo : EIATTR_CUDA_API_VERSION
	.align		4
        /*0000*/ 	.byte	0x04, 0x37
        /*0002*/ 	.short	(.L_95 - .L_94)
.L_94:
        /*0004*/ 	.word	0x00000082


	//----- nvinfo : EIATTR_KPARAM_INFO
	.align		4
.L_95:
        /*0008*/ 	.byte	0x04, 0x17
        /*000a*/ 	.short	(.L_97 - .L_96)
.L_96:
        /*000c*/ 	.word	0x00000000
        /*0010*/ 	.short	0x0002
        /*0012*/ 	.short	0x0010
        /*0014*/ 	.byte	0x00, 0xf0, 0x11, 0x00


	//----- nvinfo : EIATTR_KPARAM_INFO
	.align		4
.L_97:
        /*0018*/ 	.byte	0x04, 0x17
        /*001a*/ 	.short	(.L_99 - .L_98)
.L_98:
        /*001c*/ 	.word	0x00000000
        /*0020*/ 	.short	0x0001
        /*0022*/ 	.short	0x0008
        /*0024*/ 	.byte	0x00, 0xf5, 0x21, 0x00


	//----- nvinfo : EIATTR_KPARAM_INFO
	.align		4
.L_99:
        /*0028*/ 	.byte	0x04, 0x17
        /*002a*/ 	.short	(.L_101 - .L_100)
.L_100:
        /*002c*/ 	.word	0x00000000
        /*0030*/ 	.short	0x0000
        /*0032*/ 	.short	0x0000
        /*0034*/ 	.byte	0x00, 0xf5, 0x21, 0x00


	//----- nvinfo : EIATTR_SPARSE_MMA_MASK
	.align		4
.L_101:
        /*0038*/ 	.byte	0x03, 0x50
        /*003a*/ 	.short	0x0000


	//----- nvinfo : EIATTR_MAXREG_COUNT
	.align		4
        /*003c*/ 	.byte	0x03, 0x1b
        /*003e*/ 	.short	0x00ff


	//----- nvinfo : EIATTR_MERCURY_ISA_VERSION
	.align		4
        /*0040*/ 	.byte	0x03, 0x5f
        /*0042*/ 	.short	0x0101


	//----- nvinfo : EIATTR_VRC_CTA_INIT_COUNT
	.align		4
        /*0044*/ 	.byte	0x02, 0x4a
	.zero		1
	.zero		1


	//----- nvinfo : EIATTR_EXIT_INSTR_OFFSETS
	.align		4
        /*0048*/ 	.byte	0x04, 0x1c
        /*004a*/ 	.short	(.L_103 - .L_102)


	//   ....[0]....
.L_102:
        /*004c*/ 	.word	0x00000070


	//   ....[1]....
        /*0050*/ 	.word	0x00000110


	//----- nvinfo : EIATTR_CBANK_PARAM_SIZE
	.align		4
.L_103:
        /*0054*/ 	.byte	0x03, 0x19
        /*0056*/ 	.short	0x0014


	//----- nvinfo : EIATTR_PARAM_CBANK
	.align		4
        /*0058*/ 	.byte	0x04, 0x0a
        /*005a*/ 	.short	(.L_105 - .L_104)
	.align		4
.L_104:
        /*005c*/ 	.word	index@(.nv.constant0._Z25multiply_gradients_kernelPfS_i)
        /*0060*/ 	.short	0x0380
        /*0062*/ 	.short	0x0014


	//----- nvinfo : EIATTR_SW_WAR
	.align		4
.L_105:
        /*0064*/ 	.byte	0x04, 0x36
        /*0066*/ 	.short	(.L_107 - .L_106)
.L_106:
        /*0068*/ 	.word	0x00000008
.L_107:


//--------------------- .nv.info._Z12drelu_kernelPfS_i --------------------------
	.section	.nv.info._Z12drelu_kernelPfS_i,"",@"SHT_CUDA_INFO"
	.sectionflags	@""
	.align	4


	//----- nvinfo : EIATTR_CUDA_API_VERSION
	.align		4
        /*0000*/ 	.byte	0x04, 0x37
        /*0002*/ 	.short	(.L_109 - .L_108)
.L_108:
        /*0004*/ 	.word	0x00000082


	//----- nvinfo : EIATTR_KPARAM_INFO
	.align		4
.L_109:
        /*0008*/ 	.byte	0x04, 0x17
        /*000a*/ 	.short	(.L_111 - .L_110)
.L_110:
        /*000c*/ 	.word	0x00000000
        /*0010*/ 	.short	0x0002
        /*0012*/ 	.short	0x0010
        /*0014*/ 	.byte	0x00, 0xf0, 0x11, 0x00


	//----- nvinfo : EIATTR_KPARAM_INFO
	.align		4
.L_111:
        /*0018*/ 	.byte	0x04, 0x17
        /*001a*/ 	.short	(.L_113 - .L_112)
.L_112:
        /*001c*/ 	.word	0x00000000
        /*0020*/ 	.short	0x0001
        /*0022*/ 	.short	0x0008
        /*0024*/ 	.byte	0x00, 0xf5, 0x21, 0x00


	//----- nvinfo : EIATTR_KPARAM_INFO
	.align		4
.L_113:
        /*0028*/ 	.byte	0x04, 0x17
        /*002a*/ 	.short	(.L_115 - .L_114)
.L_114:
        /*002c*/ 	.word	0x00000000
        /*0030*/ 	.short	0x0000
        /*0032*/ 	.short	0x0000
        /*0034*/ 	.byte	0x00, 0xf5, 0x21, 0x00


	//----- nvinfo : EIATTR_SPARSE_MMA_MASK
	.align		4
.L_115:
        /*0038*/ 	.byte	0x03, 0x50
        /*003a*/ 	.short	0x0000


	//----- nvinfo : EIATTR_MAXREG_COUNT
	.align		4
        /*003c*/ 	.byte	0x03, 0x1b
        /*003e*/ 	.short	0x00ff


	//----- nvinfo : EIATTR_MERCURY_ISA_VERSION
	.align		4
        /*0040*/ 	.byte	0x03, 0x5f
        /*0042*/ 	.short	0x0101


	//----- nvinfo : EIATTR_VRC_CTA_INIT_COUNT
	.align		4
        /*0044*/ 	.byte	0x02, 0x4a
	.zero		1
	.zero		1


	//----- nvinfo : EIATTR_EXIT_INSTR_OFFSETS
	.align		4
        /*0048*/ 	.byte	0x04, 0x1c
        /*004a*/ 	.short	(.L_117 - .L_116)


	//   ....[0]....
.L_116:
        /*004c*/ 	.word	0x00000070


	//   ....[1]....
        /*0050*/ 	.word	0x00000100


	//----- nvinfo : EIATTR_CBANK_PARAM_SIZE
	.align		4
.L_117:
        /*0054*/ 	.byte	0x03, 0x19
        /*0056*/ 	.short	0x0014


	//----- nvinfo : EIATTR_PARAM_CBANK
	.align		4
        /*0058*/ 	.byte	0x04, 0x0a
        /*005a*/ 	.short	(.L_119 - .L_118)
	.align		4
.L_118:
        /*005c*/ 	.word	index@(.nv.constant0._Z12drelu_kernelPfS_i)
        /*0060*/ 	.short	0x0380
        /*0062*/ 	.short	0x0014


	//----- nvinfo : EIATTR_SW_WAR
	.align		4
.L_119:
        /*0064*/ 	.byte	0x04, 0x36
        /*0066*/ 	.short	(.L_121 - .L_120)
.L_120:
        /*0068*/ 	.word	0x00000008
.L_121:


//--------------------- .nv.info._Z23update_gradients_kernelPfS_S_S_iii --------------------------
	.section	.nv.info._Z23update_gradients_kernelPfS_S_S_iii,"",@"SHT_CUDA_INFO"
	.sectionflags	@""
	.align	4


	//----- nvinfo : EIATTR_CUDA_API_VERSION
	.align		4
        /*0000*/ 	.byte	0x04, 0x37
        /*0002*/ 	.short	(.L_123 - .L_122)
.L_122:
        /*0004*/ 	.word	0x00000082


	//----- nvinfo : EIATTR_KPARAM_INFO
	.align		4
.L_123:
        /*0008*/ 	.byte	0x04, 0x17
        /*000a*/ 	.short	(.L_125 - .L_124)
.L_124:
        /*000c*/ 	.word	0x00000000
        /*0010*/ 	.short	0x0006
        /*0012*/ 	.short	0x0028
        /*0014*/ 	.byte	0x00, 0xf0, 0x11, 0x00


	//----- nvinfo : EIATTR_KPARAM_INFO
	.align		4
.L_125:
        /*0018*/ 	.byte	0x04, 0x17
        /*001a*/ 	.short	(.L_127 - .L_126)
.L_126:
        /*001c*/ 	.word	0x00000000
        /*0020*/ 	.short	0x0005
        /*0022*/ 	.short	0x0024
        /*0024*/ 	.byte	0x00, 0xf0, 0x11, 0x00


	//----- nvinfo : EIATTR_KPARAM_INFO
	.align		4
.L_127:
        /*0028*/ 	.byte	0x04, 0x17
        /*002a*/ 	.short	(.L_129 - .L_128)
.L_128:
        /*002c*/ 	.word	0x00000000
        /*0030*/ 	.short	0x0004
        /*0032*/ 	.short	0x0020
        /*0034*/ 	.byte	0x00, 0xf0, 0x11, 0x00


	//----- nvinfo : EIATTR_KPARAM_INFO
	.align		4
.L_129:
        /*0038*/ 	.byte	0x04, 0x17
        /*003a*/ 	.short	(.L_131 - .L_130)
.L_130:
        /*003c*/ 	.word	0x00000000
        /*0040*/ 	.short	0x0003
        /*0042*/ 	.short	0x0018
        /*0044*/ 	.byte	0x00, 0xf5, 0x21, 0x00


	//----- nvinfo : EIATTR_KPARAM_INFO
	.align		4
.L_131:
        /*0048*/ 	.byte	0x04, 0x17
        /*004a*/ 	.short	(.L_133 - .L_132)
.L_132:
        /*004c*/ 	.word	0x00000000
        /*0050*/ 	.short	0x0002
        /*0052*/ 	.short	0x0010
        /*0054*/ 	.byte	0x00, 0xf5, 0x21, 0x00


	//----- nvinfo : EIATTR_KPARAM_INFO
	.align		4
.L_133:
        /*0058*/ 	.byte	0x04, 0x17
        /*005a*/ 	.short	(.L_135 - .L_134)
.L_134:
        /*005c*/ 	.word	0x00000000
        /*0060*/ 	.short	0x0001
        /*0062*/ 	.short	0x0008
        /*0064*/ 	.byte	0x00, 0xf5, 0x21, 0x00


	//----- nvinfo : EIATTR_KPARAM_INFO
	.align		4
.L_135:
        /*0068*/ 	.byte	0x04, 0x17
        /*006a*/ 	.short	(.L_137 - .L_136)
.L_136:
        /*006c*/ 	.word	0x00000000
        /*0070*/ 	.short	0x0000
        /*0072*/ 	.short	0x0000
        /*0074*/ 	.byte	0x00, 0xf5, 0x21, 0x00


	//----- nvinfo : EIATTR_SPARSE_MMA_MASK
	.align		4
.L_137:
        /*0078*/ 	.byte	0x03, 0x50
        /*007a*/ 	.short	0x0000


	//----- nvinfo : EIATTR_MAXREG_COUNT
	.align		4
        /*007c*/ 	.byte	0x03, 0x1b
        /*007e*/ 	.short	0x00ff


	//----- nvinfo : EIATTR_MERCURY_ISA_VERSION
	.align		4
        /*0080*/ 	.byte	0x03, 0x5f
        /*0082*/ 	.short	0x0101


	//----- nvinfo : EIATTR_VRC_CTA_INIT_COUNT
	.align		4
        /*0084*/ 	.byte	0x02, 0x4a
	.zero		1
	.zero		1


	//----- nvinfo : EIATTR_EXIT_INSTR_OFFSETS
	.align		4
        /*0088*/ 	.byte	0x04, 0x1c
        /*008a*/ 	.short	(.L_139 - .L_138)


	//   ....[0]....
.L_138:
        /*008c*/ 	.word	0x000000a0


	//   ....[1]....
        /*0090*/ 	.word	0x00000890


	//   ....[2]....
        /*0094*/ 	.word	0x000010c0


	//----- nvinfo : EIATTR_CBANK_PARAM_SIZE
	.align		4
.L_139:
        /*0098*/ 	.byte	0x03, 0x19
        /*009a*/ 	.short	0x002c


	//----- nvinfo : EIATTR_PARAM_CBANK
	.align		4
        /*009c*/ 	.byte	0x04, 0x0a
        /*009e*/ 	.short	(.L_141 - .L_140)
	.align		4
.L_140:
        /*00a0*/ 	.word	index@(.nv.constant0._Z23update_gradients_kernelPfS_S_S_iii)
        /*00a4*/ 	.short	0x0380
        /*00a6*/ 	.short	0x002c


	//----- nvinfo : EIATTR_SW_WAR
	.align		4
.L_141:
        /*00a8*/ 	.byte	0x04, 0x36
        /*00aa*/ 	.short	(.L_143 - .L_142)
.L_142:
        /*00ac*/ 	.word	0x00000008
.L_143:


//--------------------- .nv.info._Z31compute_output_gradients_kernelPfS_Pii --------------------------
	.section	.nv.info._Z31compute_output_gradients_kernelPfS_Pii,"",@"SHT_CUDA_INFO"
	.sectionflags	@""
	.align	4


	//----- nvinfo : EIATTR_CUDA_API_VERSION
	.align		4
        /*0000*/ 	.byte	0x04, 0x37
        /*0002*/ 	.short	(.L_145 - .L_144)
.L_144:
        /*0004*/ 	.word	0x00000082


	//----- nvinfo : EIATTR_KPARAM_INFO
	.align		4
.L_145:
        /*0008*/ 	.byte	0x04, 0x17
        /*000a*/ 	.short	(.L_147 - .L_146)
.L_146:
        /*000c*/ 	.word	0x00000000
        /*0010*/ 	.short	0x0003
        /*0012*/ 	.short	0x0018
        /*0014*/ 	.byte	0x00, 0xf0, 0x11, 0x00


	//----- nvinfo : EIATTR_KPARAM_INFO
	.align		4
.L_147:
        /*0018*/ 	.byte	0x04, 0x17
        /*001a*/ 	.short	(.L_149 - .L_148)
.L_148:
        /*001c*/ 	.word	0x00000000
        /*0020*/ 	.short	0x0002
        /*0022*/ 	.short	0x0010
        /*0024*/ 	.byte	0x00, 0xf5, 0x21, 0x00


	//----- nvinfo : EIATTR_KPARAM_INFO
	.align		4
.L_149:
        /*0028*/ 	.byte	0x04, 0x17
        /*002a*/ 	.short	(.L_151 - .L_150)
.L_150:
        /*002c*/ 	.word	0x00000000
        /*0030*/ 	.short	0x0001
        /*0032*/ 	.short	0x0008
        /*0034*/ 	.byte	0x00, 0xf5, 0x21, 0x00


	//----- nvinfo : EIATTR_KPARAM_INFO
	.align		4
.L_151:
        /*0038*/ 	.byte	0x04, 0x17
        /*003a*/ 	.short	(.L_153 - .L_152)
.L_152:
        /*003c*/ 	.word	0x00000000
        /*0040*/ 	.short	0x0000
        /*0042*/ 	.short	0x0000
        /*0044*/ 	.byte	0x00, 0xf5, 0x21, 0x00


	//----- nvinfo : EIATTR_SPARSE_MMA_MASK
	.align		4
.L_153:
        /*0048*/ 	.byte	0x03, 0x50
        /*004a*/ 	.short	0x0000


	//----- nvinfo : EIATTR_MAXREG_COUNT
	.align		4
        /*004c*/ 	.byte	0x03, 0x1b
        /*004e*/ 	.short	0x00ff


	//----- nvinfo : EIATTR_MERCURY_ISA_VERSION
	.align		4
        /*0050*/ 	.byte	0x03, 0x5f
        /*0052*/ 	.short	0x0101


	//----- nvinfo : EIATTR_VRC_CTA_INIT_COUNT
	.align		4
        /*0054*/ 	.byte	0x02, 0x4a
	.zero		1
	.zero		1


	//----- nvinfo : EIATTR_EXIT_INSTR_OFFSETS
	.align		4
        /*0058*/ 	.byte	0x04, 0x1c
        /*005a*/ 	.short	(.L_155 - .L_154)


	//   ....[0]....
.L_154:
        /*005c*/ 	.word	0x00000070


	//   ....[1]....
        /*0060*/ 	.word	0x00000290


	//----- nvinfo : EIATTR_CBANK_PARAM_SIZE
	.align		4
.L_155:
        /*0064*/ 	.byte	0x03, 0x19
        /*0066*/ 	.short	0x001c


	//----- nvinfo : EIATTR_PARAM_CBANK
	.align		4
        /*0068*/ 	.byte	0x04, 0x0a
        /*006a*/ 	.short	(.L_157 - .L_156)
	.align		4
.L_156:
        /*006c*/ 	.word	index@(.nv.constant0._Z31compute_output_gradients_kernelPfS_Pii)
        /*0070*/ 	.short	0x0380
        /*0072*/ 	.short	0x001c


	//----- nvinfo : EIATTR_SW_WAR
	.align		4
.L_157:
        /*0074*/ 	.byte	0x04, 0x36
        /*0076*/ 	.short	(.L_159 - .L_158)
.L_158:
        /*0078*/ 	.word	0x00000008
.L_159:


//--------------------- .nv.info._Z16zero_grad_kernelPfi --------------------------
	.section	.nv.info._Z16zero_grad_kernelPfi,"",@"SHT_CUDA_INFO"
	.sectionflags	@""
	.align	4


	//----- nvinfo : EIATTR_CUDA_API_VERSION
	.align		4
        /*0000*/ 	.byte	0x04, 0x37
        /*0002*/ 	.short	(.L_161 - .L_160)
.L_160:
        /*0004*/ 	.word	0x00000082


	//----- nvinfo : EIATTR_KPARAM_INFO
	.align		4
.L_161:
        /*0008*/ 	.byte	0x04, 0x17
        /*000a*/ 	.short	(.L_163 - .L_162)
.L_162:
        /*000c*/ 	.word	0x00000000
        /*0010*/ 	.short	0x0001
        /*0012*/ 	.short	0x0008
        /*0014*/ 	.byte	0x00, 0xf0, 0x11, 0x00


	//----- nvinfo : EIATTR_KPARAM_INFO
	.align		4
.L_163:
        /*0018*/ 	.byte	0x04, 0x17
        /*001a*/ 	.short	(.L_165 - .L_164)
.L_164:
        /*001c*/ 	.word	0x00000000
        /*0020*/ 	.short	0x0000
        /*0022*/ 	.short	0x0000
        /*0024*/ 	.byte	0x00, 0xf5, 0x21, 0x00


	//----- nvinfo : EIATTR_SPARSE_MMA_MASK
	.align		4
.L_165:
        /*0028*/ 	.byte	0x03, 0x50
        /*002a*/ 	.short	0x0000


	//----- nvinfo : EIATTR_MAXREG_COUNT
	.align		4
        /*002c*/ 	.byte	0x03, 0x1b
        /*002e*/ 	.short	0x00ff


	//----- nvinfo : EIATTR_MERCURY_ISA_VERSION
	.align		4
        /*0030*/ 	.byte	0x03, 0x5f
        /*0032*/ 	.short	0x0101


	//----- nvinfo : EIATTR_VRC_CTA_INIT_COUNT
	.align		4
        /*0034*/ 	.byte	0x02, 0x4a
	.zero		1
	.zero		1


	//----- nvinfo : EIATTR_EXIT_INSTR_OFFSETS
	.align		4
        /*0038*/ 	.byte	0x04, 0x1c
        /*003a*/ 	.short	(.L_167 - .L_166)


	//   ....[0]....
.L_166:
        /*003c*/ 	.word	0x00000070


	//   ....[1]....
        /*0040*/ 	.word	0x000000c0


	//----- nvinfo : EIATTR_CBANK_PARAM_SIZE
	.align		4
.L_167:
        /*0044*/ 	.byte	0x03, 0x19
        /*0046*/ 	.short	0x000c


	//----- nvinfo : EIATTR_PARAM_CBANK
	.align		4
        /*0048*/ 	.byte	0x04, 0x0a
        /*004a*/ 	.short	(.L_169 - .L_168)
	.align		4
.L_168:
        /*004c*/ 	.word	index@(.nv.constant0._Z16zero_grad_kernelPfi)
        /*0050*/ 	.short	0x0380
        /*0052*/ 	.short	0x000c


	//----- nvinfo : EIATTR_SW_WAR
	.align		4
.L_169:
        /*0054*/ 	.byte	0x04, 0x36
        /*0056*/ 	.short	(.L_171 - .L_170)
.L_170:
        /*0058*/ 	.word	0x00000008
.L_171:


//--------------------- .nv.info._Z21clip_gradients_kernelPfif --------------------------
	.section	.nv.info._Z21clip_gradients_kernelPfif,"",@"SHT_CUDA_INFO"
	.sectionflags	@""
	.align	4


	//----- nvinfo : EIATTR_CUDA_API_VERSION
	.align		4
        /*0000*/ 	.byte	0x04, 0x37
        /*0002*/ 	.short	(.L_173 - .L_172)
.L_172:
        /*0004*/ 	.word	0x00000082


	//----- nvinfo : EIATTR_KPARAM_INFO
	.align		4
.L_173:
        /*0008*/ 	.byte	0x04, 0x17
        /*000a*/ 	.short	(.L_175 - .L_174)
.L_174:
        /*000c*/ 	.word	0x00000000
        /*0010*/ 	.short	0x0002
        /*0012*/ 	.short	0x000c
        /*0014*/ 	.byte	0x00, 0xf0, 0x11, 0x00


	//----- nvinfo : EIATTR_KPARAM_INFO
	.align		4
.L_175:
        /*0018*/ 	.byte	0x04, 0x17
        /*001a*/ 	.short	(.L_177 - .L_176)
.L_176:
        /*001c*/ 	.word	0x00000000
        /*0020*/ 	.short	0x0001
        /*0022*/ 	.short	0x0008
        /*0024*/ 	.byte	0x00, 0xf0, 0x11, 0x00


	//----- nvinfo : EIATTR_KPARAM_INFO
	.align		4
.L_177:
        /*0028*/ 	.byte	0x04, 0x17
        /*002a*/ 	.short	(.L_179 - .L_178)
.L_178:
        /*002c*/ 	.word	0x00000000
        /*0030*/ 	.short	0x0000
        /*0032*/ 	.short	0x0000
        /*0034*/ 	.byte	0x00, 0xf5, 0x21, 0x00


	//----- nvinfo : EIATTR_SPARSE_MMA_MASK
	.align		4
.L_179:
        /*0038*/ 	.byte	0x03, 0x50
        /*003a*/ 	.short	0x0000


	//----- nvinfo : EIATTR_MAXREG_COUNT
	.align		4
        /*003c*/ 	.byte	0x03, 0x1b
        /*003e*/ 	.short	0x00ff


	//----- nvinfo : EIATTR_MERCURY_ISA_VERSION
	.align		4
        /*0040*/ 	.byte	0x03, 0x5f
        /*0042*/ 	.short	0x0101


	//----- nvinfo : EIATTR_VRC_CTA_INIT_COUNT
	.align		4
        /*0044*/ 	.byte	0x02, 0x4a
	.zero		1
	.zero		1


	//----- nvinfo : EIATTR_EXIT_INSTR_OFFSETS
	.align		4
        /*0048*/ 	.byte	0x04, 0x1c
        /*004a*/ 	.short	(.L_181 - .L_180)


	//   ....[0]....
.L_180:
        /*004c*/ 	.word	0x00000070


	//   ....[1]....
        /*0050*/ 	.word	0x000000f0


	//   ....[2]....
        /*0054*/ 	.word	0x00000110


	//   ....[3]....
        /*0058*/ 	.word	0x00000140


	//----- nvinfo : EIATTR_CBANK_PARAM_SIZE
	.align		4
.L_181:
        /*005c*/ 	.byte	0x03, 0x19
        /*005e*/ 	.short	0x0010


	//----- nvinfo : EIATTR_PARAM_CBANK
	.align		4
        /*0060*/ 	.byte	0x04, 0x0a
        /*0062*/ 	.short	(.L_183 - .L_182)
	.align		4
.L_182:
        /*0064*/ 	.word	index@(.nv.constant0._Z21clip_gradients_kernelPfif)
        /*0068*/ 	.short	0x0380
        /*006a*/ 	.short	0x0010


	//----- nvinfo : EIATTR_SW_WAR
	.align		4
.L_183:
        /*006c*/ 	.byte	0x04, 0x36
        /*006e*/ 	.short	(.L_185 - .L_184)
.L_184:
        /*0070*/ 	.word	0x00000008
.L_185:


//--------------------- .nv.info._Z14softmax_kernelPfii --------------------------
	.section	.nv.info._Z14softmax_kernelPfii,"",@"SHT_CUDA_INFO"
	.sectionflags	@""
	.align	4


	//----- nvinfo : EIATTR_CUDA_API_VERSION
	.align		4
        /*0000*/ 	.byte	0x04, 0x37
        /*0002*/ 	.short	(.L_187 - .L_186)
.L_186:
        /*0004*/ 	.word	0x00000082


	//----- nvinfo : EIATTR_KPARAM_INFO
	.align		4
.L_187:
        /*0008*/ 	.byte	0x04, 0x17
        /*000a*/ 	.short	(.L_189 - .L_188)
.L_188:
        /*000c*/ 	.word	0x00000000
        /*0010*/ 	.short	0x0002
        /*0012*/ 	.short	0x000c
        /*0014*/ 	.byte	0x00, 0xf0, 0x11, 0x00


	//----- nvinfo : EIATTR_KPARAM_INFO
	.align		4
.L_189:
        /*0018*/ 	.byte	0x04, 0x17
        /*001a*/ 	.short	(.L_191 - .L_190)
.L_190:
        /*001c*/ 	.word	0x00000000
        /*0020*/ 	.short	0x0001
        /*0022*/ 	.short	0x0008
        /*0024*/ 	.byte	0x00, 0xf0, 0x11, 0x00


	//----- nvinfo : EIATTR_KPARAM_INFO
	.align		4
.L_191:
        /*0028*/ 	.byte	0x04, 0x17
        /*002a*/ 	.short	(.L_193 - .L_192)
.L_192:
        /*002c*/ 	.word	0x00000000
        /*0030*/ 	.short	0x0000
        /*0032*/ 	.short	0x0000
        /*0034*/ 	.byte	0x00, 0xf5, 0x21, 0x00


	//----- nvinfo : EIATTR_SPARSE_MMA_MASK
	.align		4
.L_193:
        /*0038*/ 	.byte	0x03, 0x50
        /*003a*/ 	.short	0x0000


	//----- nvinfo : EIATTR_MAXREG_COUNT
	.align		4
        /*003c*/ 	.byte	0x03, 0x1b
        /*003e*/ 	.short	0x00ff


	//----- nvinfo : EIATTR_MERCURY_ISA_VERSION
	.align		4
        /*0040*/ 	.byte	0x03, 0x5f
        /*0042*/ 	.short	0x0101


	//----- nvinfo : EIATTR_VRC_CTA_INIT_COUNT
	.align		4
        /*0044*/ 	.byte	0x02, 0x4a
	.zero		1
	.zero		1


	//----- nvinfo : EIATTR_EXIT_INSTR_OFFSETS
	.align		4
        /*0048*/ 	.byte	0x04, 0x1c
        /*004a*/ 	.short	(.L_195 - .L_194)


	//   ....[0]....
.L_194:
        /*004c*/ 	.word	0x00000040


	//   ....[1]....
        /*0050*/ 	.word	0x000016e0


	//   ....[2]....
        /*0054*/ 	.word	0x00002610


	//   ....[3]....
        /*0058*/ 	.word	0x00002e00


	//   ....[4]....
        /*005c*/ 	.word	0x00003270


	//   ....[5]....
        /*0060*/ 	.word	0x000033f0


	//----- nvinfo : EIATTR_CRS_STACK_SIZE
	.align		4
.L_195:
        /*0064*/ 	.byte	0x04, 0x1e
        /*0066*/ 	.short	(.L_197 - .L_196)
.L_196:
        /*0068*/ 	.word	0x00000000


	//----- nvinfo : EIATTR_CBANK_PARAM_SIZE
	.align		4
.L_197:
        /*006c*/ 	.byte	0x03, 0x19
        /*006e*/ 	.short	0x0010


	//----- nvinfo : EIATTR_PARAM_CBANK
	.align		4
        /*0070*/ 	.byte	0x04, 0x0a
        /*0072*/ 	.short	(.L_199 - .L_198)
	.align		4
.L_198:
        /*0074*/ 	.word	index@(.nv.constant0._Z14softmax_kernelPfii)
        /*0078*/ 	.short	0x0380
        /*007a*/ 	.short	0x0010


	//----- nvinfo : EIATTR_SW_WAR
	.align		4
.L_199:
        /*007c*/ 	.byte	0x04, 0x36
        /*007e*/ 	.short	(.L_201 - .L_200)
.L_200:
        /*0080*/ 	.word	0x00000008
.L_201:


//--------------------- .nv.info._Z15bias_add_kernelPfS_ii --------------------------
	.section	.nv.info._Z15bias_add_kernelPfS_ii,"",@"SHT_CUDA_INFO"
	.sectionflags	@""
	.align	4


	//----- nvinfo : EIATTR_CUDA_API_VERSION
	.align		4
        /*0000*/ 	.byte	0x04, 0x37
        /*0002*/ 	.short	(.L_203 - .L_202)
.L_202:
        /*0004*/ 	.word	0x00000082


	//----- nvinfo : EIATTR_KPARAM_INFO
	.align		4
.L_203:
        /*0008*/ 	.byte	0x04, 0x17
        /*000a*/ 	.short	(.L_205 - .L_204)
.L_204:
        /*000c*/ 	.word	0x00000000
        /*0010*/ 	.short	0x0003
        /*0012*/ 	.short	0x0014
        /*0014*/ 	.byte	0x00, 0xf0, 0x11, 0x00


	//----- nvinfo : EIATTR_KPARAM_INFO
	.align		4
.L_205:
        /*0018*/ 	.byte	0x04, 0x17
        /*001a*/ 	.short	(.L_207 - .L_206)
.L_206:
        /*001c*/ 	.word	0x00000000
        /*0020*/ 	.short	0x0002
        /*0022*/ 	.short	0x0010
        /*0024*/ 	.byte	0x00, 0xf0, 0x11, 0x00


	//----- nvinfo : EIATTR_KPARAM_INFO
	.align		4
.L_207:
        /*0028*/ 	.byte	0x04, 0x17
        /*002a*/ 	.short	(.L_209 - .L_208)
.L_208:
        /*002c*/ 	.word	0x00000000
        /*0030*/ 	.short	0x0001
        /*0032*/ 	.short	0x0008
        /*0034*/ 	.byte	0x00, 0xf5, 0x21, 0x00


	//----- nvinfo : EIATTR_KPARAM_INFO
	.align		4
.L_209:
        /*0038*/ 	.byte	0x04, 0x17
        /*003a*/ 	.short	(.L_211 - .L_210)
.L_210:
        /*003c*/ 	.word	0x00000000
        /*0040*/ 	.short	0x0000
        /*0042*/ 	.short	0x0000
        /*0044*/ 	.byte	0x00, 0xf5, 0x21, 0x00


	//----- nvinfo : EIATTR_SPARSE_MMA_MASK
	.align		4
.L_211:
        /*0048*/ 	.byte	0x03, 0x50
        /*004a*/ 	.short	0x0000


	//----- nvinfo : EIATTR_MAXREG_COUNT
	.align		4
        /*004c*/ 	.byte	0x03, 0x1b
        /*004e*/ 	.short	0x00ff


	//----- nvinfo : EIATTR_MERCURY_ISA_VERSION
	.align		4
        /*0050*/ 	.byte	0x03, 0x5f
        /*0052*/ 	.short	0x0101


	//----- nvinfo : EIATTR_VRC_CTA_INIT_COUNT
	.align		4
        /*0054*/ 	.byte	0x02, 0x4a
	.zero		1
	.zero		1


	//----- nvinfo : EIATTR_EXIT_INSTR_OFFSETS
	.align		4
        /*0058*/ 	.byte	0x04, 0x1c
        /*005a*/ 	.short	(.L_213 - .L_212)


	//   ....[0]....
.L_212:
        /*005c*/ 	.word	0x00000210


	//   ....[1]....
        /*0060*/ 	.word	0x00000310


	//----- nvinfo : EIATTR_CBANK_PARAM_SIZE
	.align		4
.L_213:
        /*0064*/ 	.byte	0x03, 0x19
        /*0066*/ 	.short	0x0018


	//----- nvinfo : EIATTR_PARAM_CBANK
	.align		4
        /*0068*/ 	.byte	0x04, 0x0a
        /*006a*/ 	.short	(.L_215 - .L_214)
	.align		4
.L_214:
        /*006c*/ 	.word	index@(.nv.constant0._Z15bias_add_kernelPfS_ii)
        /*0070*/ 	.short	0x0380
        /*0072*/ 	.short	0x0018


	//----- nvinfo : EIATTR_SW_WAR
	.align		4
.L_215:
        /*0074*/ 	.byte	0x04, 0x36
        /*0076*/ 	.short	(.L_217 - .L_216)
.L_216:
        /*0078*/ 	.word	0x00000008
.L_217:


//--------------------- .nv.info._Z11relu_kernelPfi --------------------------
	.section	.nv.info._Z11relu_kernelPfi,"",@"SHT_CUDA_INFO"
	.sectionflags	@""
	.align	4


	//----- nvinfo : EIATTR_CUDA_API_VERSION
	.align		4
        /*0000*/ 	.byte	0x04, 0x37
        /*0002*/ 	.short	(.L_219 - .L_218)
.L_218:
        /*0004*/ 	.word	0x00000082


	//----- nvinfo : EIATTR_KPARAM_INFO
	.align		4
.L_219:
        /*0008*/ 	.byte	0x04, 0x17
        /*000a*/ 	.short	(.L_221 - .L_220)
.L_220:
        /*000c*/ 	.word	0x00000000
        /*0010*/ 	.short	0x0001
        /*0012*/ 	.short	0x0008
        /*0014*/ 	.byte	0x00, 0xf0, 0x11, 0x00


	//----- nvinfo : EIATTR_KPARAM_INFO
	.align		4
.L_221:
        /*0018*/ 	.byte	0x04, 0x17
        /*001a*/ 	.short	(.L_223 - .L_222)
.L_222:
        /*001c*/ 	.word	0x00000000
        /*0020*/ 	.short	0x0000
        /*0022*/ 	.short	0x0000
        /*0024*/ 	.byte	0x00, 0xf5, 0x21, 0x00


	//----- nvinfo : EIATTR_SPARSE_MMA_MASK
	.align		4
.L_223:
        /*0028*/ 	.byte	0x03, 0x50
        /*002a*/ 	.short	0x0000


	//----- nvinfo : EIATTR_MAXREG_COUNT
	.align		4
        /*002c*/ 	.byte	0x03, 0x1b
        /*002e*/ 	.short	0x00ff


	//----- nvinfo : EIATTR_MERCURY_ISA_VERSION
	.align		4
        /*0030*/ 	.byte	0x03, 0x5f
        /*0032*/ 	.short	0x0101


	//----- nvinfo : EIATTR_VRC_CTA_INIT_COUNT
	.align		4
        /*0034*/ 	.byte	0x02, 0x4a
	.zero		1
	.zero		1


	//----- nvinfo : EIATTR_EXIT_INSTR_OFFSETS
	.align		4
        /*0038*/ 	.byte	0x04, 0x1c
        /*003a*/ 	.short	(.L_225 - .L_224)


	//   ....[0]....
.L_224:
        /*003c*/ 	.word	0x00000070


	//   ....[1]....
        /*0040*/ 	.word	0x000000e0


	//----- nvinfo : EIATTR_CBANK_PARAM_SIZE
	.align		4
.L_225:
        /*0044*/ 	.byte	0x03, 0x19
        /*0046*/ 	.short	0x000c


	//----- nvinfo : EIATTR_PARAM_CBANK
	.align		4
        /*0048*/ 	.byte	0x04, 0x0a
        /*004a*/ 	.short	(.L_227 - .L_226)
	.align		4
.L_226:
        /*004c*/ 	.word	index@(.nv.constant0._Z11relu_kernelPfi)
        /*0050*/ 	.short	0x0380
        /*0052*/ 	.short	0x000c


	//----- nvinfo : EIATTR_SW_WAR
	.align		4
.L_227:
        /*0054*/ 	.byte	0x04, 0x36
        /*0056*/ 	.short	(.L_229 - .L_228)
.L_228:
        /*0058*/ 	.word	0x00000008
.L_229:


//--------------------- .nv.info._Z18matmul_at_b_kernelPfS_S_iii --------------------------
	.section	.nv.info._Z18matmul_at_b_kernelPfS_S_iii,"",@"SHT_CUDA_INFO"
	.sectionflags	@""
	.align	4


	//----- nvinfo : EIATTR_CUDA_API_VERSION
	.align		4
        /*0000*/ 	.byte	0x04, 0x37
        /*0002*/ 	.short	(.L_231 - .L_230)
.L_230:
        /*0004*/ 	.word	0x00000082


	//----- nvinfo : EIATTR_KPARAM_INFO
	.align		4
.L_231:
        /*0008*/ 	.byte	0x04, 0x17
        /*000a*/ 	.short	(.L_233 - .L_232)
.L_232:
        /*000c*/ 	.word	0x00000000
        /*0010*/ 	.short	0x0005
        /*0012*/ 	.short	0x0020
        /*0014*/ 	.byte	0x00, 0xf0, 0x11, 0x00


	//----- nvinfo : EIATTR_KPARAM_INFO
	.align		4
.L_233:
        /*0018*/ 	.byte	0x04, 0x17
        /*001a*/ 	.short	(.L_235 - .L_234)
.L_234:
        /*001c*/ 	.word	0x00000000
        /*0020*/ 	.short	0x0004
        /*0022*/ 	.short	0x001c
        /*0024*/ 	.byte	0x00, 0xf0, 0x11, 0x00


	//----- nvinfo : EIATTR_KPARAM_INFO
	.align		4
.L_235:
        /*0028*/ 	.byte	0x04, 0x17
        /*002a*/ 	.short	(.L_237 - .L_236)
.L_236:
        /*002c*/ 	.word	0x00000000
        /*0030*/ 	.short	0x0003
        /*0032*/ 	.short	0x0018
        /*0034*/ 	.byte	0x00, 0xf0, 0x11, 0x00


	//----- nvinfo : EIATTR_KPARAM_INFO
	.align		4
.L_237:
        /*0038*/ 	.byte	0x04, 0x17
        /*003a*/ 	.short	(.L_239 - .L_238)
.L_238:
        /*003c*/ 	.word	0x00000000
        /*0040*/ 	.short	0x0002
        /*0042*/ 	.short	0x0010
        /*0044*/ 	.byte	0x00, 0xf5, 0x21, 0x00


	//----- nvinfo : EIATTR_KPARAM_INFO
	.align		4
.L_239:
        /*0048*/ 	.byte	0x04, 0x17
        /*004a*/ 	.short	(.L_241 - .L_240)
.L_240:
        /*004c*/ 	.word	0x00000000
        /*0050*/ 	.short	0x0001
        /*0052*/ 	.short	0x0008
        /*0054*/ 	.byte	0x00, 0xf5, 0x21, 0x00


	//----- nvinfo : EIATTR_KPARAM_INFO
	.align		4
.L_241:
        /*0058*/ 	.byte	0x04, 0x17
        /*005a*/ 	.short	(.L_243 - .L_242)
.L_242:
        /*005c*/ 	.word	0x00000000
        /*0060*/ 	.short	0x0000
        /*0062*/ 	.short	0x0000
        /*0064*/ 	.byte	0x00, 0xf5, 0x21, 0x00


	//----- nvinfo : EIATTR_SPARSE_MMA_MASK
	.align		4
.L_243:
        /*0068*/ 	.byte	0x03, 0x50
        /*006a*/ 	.short	0x0000


	//----- nvinfo : EIATTR_MAXREG_COUNT
	.align		4
        /*006c*/ 	.byte	0x03, 0x1b
        /*006e*/ 	.short	0x00ff


	//----- nvinfo : EIATTR_MERCURY_ISA_VERSION
	.align		4
        /*0070*/ 	.byte	0x03, 0x5f
        /*0072*/ 	.short	0x0101


	//----- nvinfo : EIATTR_VRC_CTA_INIT_COUNT
	.align		4
        /*0074*/ 	.byte	0x02, 0x4a
	.zero		1
	.zero		1


	//----- nvinfo : EIATTR_EXIT_INSTR_OFFSETS
	.align		4
        /*0078*/ 	.byte	0x04, 0x1c
        /*007a*/ 	.short	(.L_245 - .L_244)


	//   ....[0]....
.L_244:
        /*007c*/ 	.word	0x000000d0


	//   ....[1]....
        /*0080*/ 	.word	0x000008b0


	//----- nvinfo : EIATTR_CBANK_PARAM_SIZE
	.align		4
.L_245:
        /*0084*/ 	.byte	0x03, 0x19
        /*0086*/ 	.short	0x0024


	//----- nvinfo : EIATTR_PARAM_CBANK
	.align		4
        /*0088*/ 	.byte	0x04, 0x0a
        /*008a*/ 	.short	(.L_247 - .L_246)
	.align		4
.L_246:
        /*008c*/ 	.word	index@(.nv.constant0._Z18matmul_at_b_kernelPfS_S_iii)
        /*0090*/ 	.short	0x0380
        /*0092*/ 	.short	0x0024


	//----- nvinfo : EIATTR_SW_WAR
	.align		4
.L_247:
        /*0094*/ 	.byte	0x04, 0x36
        /*0096*/ 	.short	(.L_249 - .L_248)
.L_248:
        /*0098*/ 	.word	0x00000008
.L_249:


//--------------------- .nv.info._Z18matmul_a_bt_kernelPfS_S_iii --------------------------
	.section	.nv.info._Z18matmul_a_bt_kernelPfS_S_iii,"",@"SHT_CUDA_INFO"
	.sectionflags	@""
	.align	4


	//----- nvinfo : EIATTR_CUDA_API_VERSION
	.align		4
        /*0000*/ 	.byte	0x04, 0x37
        /*0002*/ 	.short	(.L_251 - .L_250)
.L_250:
        /*0004*/ 	.word	0x00000082


	//----- nvinfo : EIATTR_KPARAM_INFO
	.align		4
.L_251:
        /*0008*/ 	.byte	0x04, 0x17
        /*000a*/ 	.short	(.L_253 - .L_252)
.L_252:
        /*000c*/ 	.word	0x00000000
        /*0010*/ 	.short	0x0005
        /*0012*/ 	.short	0x0020
        /*0014*/ 	.byte	0x00, 0xf0, 0x11, 0x00


	//----- nvinfo : EIATTR_KPARAM_INFO
	.align		4
.L_253:
        /*0018*/ 	.byte	0x04, 0x17
        /*001a*/ 	.short	(.L_255 - .L_254)
.L_254:
        /*001c*/ 	.word	0x00000000
        /*0020*/ 	.short	0x0004
        /*0022*/ 	.short	0x001c
        /*0024*/ 	.byte	0x00, 0xf0, 0x11, 0x00


	//----- nvinfo : EIATTR_KPARAM_INFO
	.align		4
.L_255:
        /*0028*/ 	.byte	0x04, 0x17
        /*002a*/ 	.short	(.L_257 - .L_256)
.L_256:
        /*002c*/ 	.word	0x00000000
        /*0030*/ 	.short	0x0003
        /*0032*/ 	.short	0x0018
        /*0034*/ 	.byte	0x00, 0xf0, 0x11, 0x00


	//----- nvinfo : EIATTR_KPARAM_INFO
	.align		4
.L_257:
        /*0038*/ 	.byte	0x04, 0x17
        /*003a*/ 	.short	(.L_259 - .L_258)
.L_258:
        /*003c*/ 	.word	0x00000000
        /*0040*/ 	.short	0x0002
        /*0042*/ 	.short	0x0010
        /*0044*/ 	.byte	0x00, 0xf5, 0x21, 0x00


	//----- nvinfo : EIATTR_KPARAM_INFO
	.align		4
.L_259:
        /*0048*/ 	.byte	0x04, 0x17
        /*004a*/ 	.short	(.L_261 - .L_260)
.L_260:
        /*004c*/ 	.word	0x00000000
        /*0050*/ 	.short	0x0001
        /*0052*/ 	.short	0x0008
        /*0054*/ 	.byte	0x00, 0xf5, 0x21, 0x00


	//----- nvinfo : EIATTR_KPARAM_INFO
	.align		4
.L_261:
        /*0058*/ 	.byte	0x04, 0x17
        /*005a*/ 	.short	(.L_263 - .L_262)
.L_262:
        /*005c*/ 	.word	0x00000000
        /*0060*/ 	.short	0x0000
        /*0062*/ 	.short	0x0000
        /*0064*/ 	.byte	0x00, 0xf5, 0x21, 0x00


	//----- nvinfo : EIATTR_SPARSE_MMA_MASK
	.align		4
.L_263:
        /*0068*/ 	.byte	0x03, 0x50
        /*006a*/ 	.short	0x0000


	//----- nvinfo : EIATTR_MAXREG_COUNT
	.align		4
        /*006c*/ 	.byte	0x03, 0x1b
        /*006e*/ 	.short	0x00ff


	//----- nvinfo : EIATTR_MERCURY_ISA_VERSION
	.align		4
        /*0070*/ 	.byte	0x03, 0x5f
        /*0072*/ 	.short	0x0101


	//----- nvinfo : EIATTR_VRC_CTA_INIT_COUNT
	.align		4
        /*0074*/ 	.byte	0x02, 0x4a
	.zero		1
	.zero		1


	//----- nvinfo : EIATTR_EXIT_INSTR_OFFSETS
	.align		4
        /*0078*/ 	.byte	0x04, 0x1c
        /*007a*/ 	.short	(.L_265 - .L_264)


	//   ....[0]....
.L_264:
        /*007c*/ 	.word	0x000000d0


	//   ....[1]....
        /*0080*/ 	.word	0x00000be0


	//----- nvinfo : EIATTR_CBANK_PARAM_SIZE
	.align		4
.L_265:
        /*0084*/ 	.byte	0x03, 0x19
        /*0086*/ 	.short	0x0024


	//----- nvinfo : EIATTR_PARAM_CBANK
	.align		4
        /*0088*/ 	.byte	0x04, 0x0a
        /*008a*/ 	.short	(.L_267 - .L_266)
	.align		4
.L_266:
        /*008c*/ 	.word	index@(.nv.constant0._Z18matmul_a_bt_kernelPfS_S_iii)
        /*0090*/ 	.short	0x0380
        /*0092*/ 	.short	0x0024


	//----- nvinfo : EIATTR_SW_WAR
	.align		4
.L_267:
        /*0094*/ 	.byte	0x04, 0x36
        /*0096*/ 	.short	(.L_269 - .L_268)
.L_268:
        /*0098*/ 	.word	0x00000008
.L_269:


//--------------------- .nv.info._Z17matmul_a_b_kernelPfS_S_iii --------------------------
	.section	.nv.info._Z17matmul_a_b_kernelPfS_S_iii,"",@"SHT_CUDA_INFO"
	.sectionflags	@""
	.align	4


	//----- nvinfo : EIATTR_CUDA_API_VERSION
	.align		4
        /*0000*/ 	.byte	0x04, 0x37
        /*0002*/ 	.short	(.L_271 - .L_270)
.L_270:
        /*0004*/ 	.word	0x00000082


	//----- nvinfo : EIATTR_KPARAM_INFO
	.align		4
.L_271:
        /*0008*/ 	.byte	0x04, 0x17
        /*000a*/ 	.short	(.L_273 - .L_272)
.L_272:
        /*000c*/ 	.word	0x00000000
        /*0010*/ 	.short	0x0005
        /*0012*/ 	.short	0x0020
        /*0014*/ 	.byte	0x00, 0xf0, 0x11, 0x00


	//----- nvinfo : EIATTR_KPARAM_INFO
	.align		4
.L_273:
        /*0018*/ 	.byte	0x04, 0x17
        /*001a*/ 	.short	(.L_275 - .L_274)
.L_274:
        /*001c*/ 	.word	0x00000000
        /*0020*/ 	.short	0x0004
        /*0022*/ 	.short	0x001c
        /*0024*/ 	.byte	0x00, 0xf0, 0x11, 0x00


	//----- nvinfo : EIATTR_KPARAM_INFO
	.align		4
.L_275:
        /*0028*/ 	.byte	0x04, 0x17
        /*002a*/ 	.short	(.L_277 - .L_276)
.L_276:
        /*002c*/ 	.word	0x00000000
        /*0030*/ 	.short	0x0003
        /*0032*/ 	.short	0x0018
        /*0034*/ 	.byte	0x00, 0xf0, 0x11, 0x00


	//----- nvinfo : EIATTR_KPARAM_INFO
	.align		4
.L_277:
        /*0038*/ 	.byte	0x04, 0x17
        /*003a*/ 	.short	(.L_279 - .L_278)
.L_278:
        /*003c*/ 	.word	0x00000000
        /*0040*/ 	.short	0x0002
        /*0042*/ 	.short	0x0010
        /*0044*/ 	.byte	0x00, 0xf5, 0x21, 0x00


	//----- nvinfo : EIATTR_KPARAM_INFO
	.align		4
.L_279:
        /*0048*/ 	.byte	0x04, 0x17
        /*004a*/ 	.short	(.L_281 - .L_280)
.L_280:
        /*004c*/ 	.word	0x00000000
        /*0050*/ 	.short	0x0001
        /*0052*/ 	.short	0x0008
        /*0054*/ 	.byte	0x00, 0xf5, 0x21, 0x00


	//----- nvinfo : EIATTR_KPARAM_INFO
	.align		4
.L_281:
        /*0058*/ 	.byte	0x04, 0x17
        /*005a*/ 	.short	(.L_283 - .L_282)
.L_282:
        /*005c*/ 	.word	0x00000000
        /*0060*/ 	.short	0x0000
        /*0062*/ 	.short	0x0000
        /*0064*/ 	.byte	0x00, 0xf5, 0x21, 0x00


	//----- nvinfo : EIATTR_SPARSE_MMA_MASK
	.align		4
.L_283:
        /*0068*/ 	.byte	0x03, 0x50
        /*006a*/ 	.short	0x0000


	//----- nvinfo : EIATTR_MAXREG_COUNT
	.align		4
        /*006c*/ 	.byte	0x03, 0x1b
        /*006e*/ 	.short	0x00ff


	//----- nvinfo : EIATTR_MERCURY_ISA_VERSION
	.align		4
        /*0070*/ 	.byte	0x03, 0x5f
        /*0072*/ 	.short	0x0101


	//----- nvinfo : EIATTR_VRC_CTA_INIT_COUNT
	.align		4
        /*0074*/ 	.byte	0x02, 0x4a
	.zero		1
	.zero		1


	//----- nvinfo : EIATTR_EXIT_INSTR_OFFSETS
	.align		4
        /*0078*/ 	.byte	0x04, 0x1c
        /*007a*/ 	.short	(.L_285 - .L_284)


	//   ....[0]....
.L_284:
        /*007c*/ 	.word	0x000000d0


	//   ....[1]....
        /*0080*/ 	.word	0x000008f0


	//----- nvinfo : EIATTR_CBANK_PARAM_SIZE
	.align		4
.L_285:
        /*0084*/ 	.byte	0x03, 0x19
        /*0086*/ 	.short	0x0024


	//----- nvinfo : EIATTR_PARAM_CBANK
	.align		4
        /*0088*/ 	.byte	0x04, 0x0a
        /*008a*/ 	.short	(.L_287 - .L_286)
	.align		4
.L_286:
        /*008c*/ 	.word	index@(.nv.constant0._Z17matmul_a_b_kernelPfS_S_iii)
        /*0090*/ 	.short	0x0380
        /*0092*/ 	.short	0x0024


	//----- nvinfo : EIATTR_SW_WAR
	.align		4
.L_287:
        /*0094*/ 	.byte	0x04, 0x36
        /*0096*/ 	.short	(.L_289 - .L_288)
.L_288:
        /*0098*/ 	.word	0x00000008
.L_289:


//--------------------- .nv.callgraph             --------------------------
	.section	.nv.callgraph,"",@"SHT_CUDA_CALLGRAPH"
	.align	4
	.sectionentsize	8
	.align		4
        /*0000*/ 	.word	0x00000000
	.align		4
        /*0004*/ 	.word	0xffffffff
	.align		4
        /*0008*/ 	.word	0x00000000
	.align		4
        /*000c*/ 	.word	0xfffffffe
	.align		4
        /*0010*/ 	.word	0x00000000
	.align		4
        /*0014*/ 	.word	0xfffffffd
	.align		4
        /*0018*/ 	.word	0x00000000
	.align		4
        /*001c*/ 	.word	0xfffffffc


//--------------------- .text._Z21update_weights_kernelPfS_i --------------------------
	.section	.text._Z21update_weights_kernelPfS_i,"ax",@progbits
	.align	128
        .global         _Z21update_weights_kernelPfS_i
        .type           _Z21update_weights_kernelPfS_i,@function
        .size           _Z21update_weights_kernelPfS_i,(.L_x_91 - _Z21update_weights_kernelPfS_i)
        .other          _Z21update_weights_kernelPfS_i,@"STO_CUDA_ENTRY STV_DEFAULT"
_Z21update_weights_kernelPfS_i:
.text._Z21update_weights_kernelPfS_i:
[----:B------:R-:W-:Y:S01]  /*0000*/  LDC R1, c[0x0][0x37c] ;  /* 0x0000df00ff017b82 */ /* 0x000fe20000000800 */
[----:B------:R-:W0:Y:S07]  /*0010*/  S2R R0, SR_TID.X ;  /* 0x0000000000007919 */ /* 0x000e2e0000002100 */
[----:B------:R-:W0:Y:S01]  /*0020*/  S2UR UR4, SR_CTAID.X ;  /* 0x00000000000479c3 */ /* 0x000e220000002500 */
[----:B------:R-:W1:Y:S07]  /*0030*/  LDCU UR5, c[0x0][0x390] ;  /* 0x00007200ff0577ac */ /* 0x000e6e0008000800 */
[----:B------:R-:W0:Y:S02]  /*0040*/  LDC R5, c[0x0][0x360] ;  /* 0x0000d800ff057b82 */ /* 0x000e240000000800 */
[----:B0-----:R-:W-:-:S05]  /*0050*/  IMAD R5, R5, UR4, R0 ;  /* 0x0000000405057c24 */ /* 0x001fca000f8e0200 */
[----:B-1----:R-:W-:-:S13]  /*0060*/  ISETP.GE.AND P0, PT, R5, UR5, PT ;  /* 0x0000000505007c0c */ /* 0x002fda000bf06270 */
[----:B------:R-:W-:Y:S05]  /*0070*/  @P0 EXIT ;  /* 0x000000000000094d */ /* 0x000fea0003800000 */
[----:B------:R-:W0:Y:S01]  /*0080*/  LDC.64 R2, c[0x0][0x388] ;  /* 0x0000e200ff027b82 */ /* 0x000e220000000a00 */
[----:B------:R-:W1:Y:S07]  /*0090*/  LDCU.64 UR4, c[0x0][0x358] ;  /* 0x00006b00ff0477ac */ /* 0x000e6e0008000a00 */
[----:B------:R-:W2:Y:S01]  /*00a0*/  LDC.64 R6, c[0x0][0x380] ;  /* 0x0000e000ff067b82 */ /* 0x000ea20000000a00 */
[----:B0-----:R-:W-:-:S06]  /*00b0*/  IMAD.WIDE R2, R5, 0x4, R2 ;  /* 0x0000000405027825 */ /* 0x001fcc00078e0202 */
[----:B-1----:R-:W3:Y:S01]  /*00c0*/  LDG.E R2, desc[UR4][R2.64] ;  /* 0x0000000402027981 */ /* 0x002ee2000c1e1900 */
[----:B--2---:R-:W-:-:S05]  /*00d0*/  IMAD.WIDE R6, R5, 0x4, R6 ;  /* 0x0000000405067825 */ /* 0x004fca00078e0206 */
[----:B------:R-:W2:Y:S01]  /*00e0*/  LDG.E R8, desc[UR4][R6.64] ;  /* 0x0000000406087981 */ /* 0x000ea2000c1e1900 */
[----:B------:R-:W-:Y:S01]  /*00f0*/  UMOV UR6, 0x9999999a ;  /* 0x9999999a00067882 */ /* 0x000fe20000000000 */
[----:B------:R-:W-:Y:S01]  /*0100*/  UMOV UR7, 0x3fa99999 ;  /* 0x3fa9999900077882 */ /* 0x000fe20000000000 */
[----:B---3--:R-:W-:Y:S08]  /*0110*/  F2F.F64.F32 R4, R2 ;  /* 0x0000000200047310 */ /* 0x008ff00000201800 */
[----:B--2---:R-:W0:Y:S02]  /*0120*/  F2F.F64.F32 R8, R8 ;  /* 0x0000000800087310 */ /* 0x004e240000201800 */
[----:B0-----:R-:W-:-:S10]  /*0130*/  DFMA R4, R4, -UR6, R8 ;  /* 0x8000000604047c2b */ /* 0x001fd40008000008 */
[----:B------:R-:W0:Y:S02]  /*0140*/  F2F.F32.F64 R5, R4 ;  /* 0x0000000400057310 */ /* 0x000e240000301000 */
[----:B0-----:R-:W-:Y:S01]  /*0150*/  STG.E desc[UR4][R6.64], R5 ;  /* 0x0000000506007986 */ /* 0x001fe2000c101904 */
[----:B------:R-:W-:Y:S05]  /*0160*/  EXIT ;  /* 0x000000000000794d */ /* 0x000fea0003800000 */
.L_x_0:
[----:B------:R-:W-:-:S00]  /*0170*/  BRA `(.L_x_0) ;  /* 0xfffffffc00fc7947 */ /* 0x000fc0000383ffff */
[----:B------:R-:W-:-:S00]  /*0180*/  NOP ;  /* 0x0000000000007918 */ /* 0x000fc00000000000 */
[----:B------:R-:W-:-:S00]  /*0190*/  NOP ;  /* 0x0000000000007918 */ /* 0x000fc00000000000 */
[----:B------:R-:W-:-:S00]  /*01a0*/  NOP ;  /* 0x0000000000007918 */ /* 0x000fc00000000000 */
[----:B------:R-:W-:-:S00]  /*01b0*/  NOP ;  /* 0x0000000000007918 */ /* 0x000fc00000000000 */
[----:B------:R-:W-:-:S00]  /*01c0*/  NOP ;  /* 0x0000000000007918 */ /* 0x000fc00000000000 */
[----:B------:R-:W-:-:S00]  /*01d0*/  NOP ;  /* 0x0000000000007918 */ /* 0x000fc00000000000 */
[----:B------:R-:W-:-:S00]  /*01e0*/  NOP ;  /* 0x0000000000007918 */ /* 0x000fc00000000000 */
[----:B------:R-:W-:-:S00]  /*01f0*/  NOP ;  /* 0x0000000000007918 */ /* 0x000fc00000000000 */
.L_x_91:


//--------------------- .text._Z25multiply_gradients_kernelPfS_i --------------------------
	.section	.text._Z25multiply_gradients_kernelPfS_i,"ax",@progbits
	.align	128
        .global         _Z25multiply_gradients_kernelPfS_i
        .type           _Z25multiply_gradients_kernelPfS_i,@function
        .size           _Z25multiply_gradients_kernelPfS_i,(.L_x_92 - _Z25multiply_gradients_kernelPfS_i)
        .other          _Z25multiply_gradients_kernelPfS_i,@"STO_CUDA_ENTRY STV_DEFAULT"
_Z25multiply_gradients_kernelPfS_i:
.text._Z25multiply_gradients_kernelPfS_i:
        /* <DEDUP_REMOVED lines=14> */
[----:B------:R-:W3:Y:S02]  /*00e0*/  LDG.E R7, desc[UR4][R4.64] ;  /* 0x0000000404077981 */ /* 0x000ee4000c1e1900 */
[----:B---3--:R-:W-:-:S05]  /*00f0*/  FMUL R7, R2, R7 ;  /* 0x0000000702077220 */ /* 0x008fca0000400000 */
[----:B------:R-:W-:Y:S01]  /*0100*/  STG.E desc[UR4][R4.64], R7 ;  /* 0x0000000704007986 */ /* 0x000fe2000c101904 */
[----:B------:R-:W-:Y:S05]  /*0110*/  EXIT ;  /* 0x000000000000794d */ /* 0x000fea0003800000 */
.L_x_1:
        /* <DEDUP_REMOVED lines=14> */
.L_x_92:


//--------------------- .text._Z12drelu_kernelPfS_i --------------------------
	.section	.text._Z12drelu_kernelPfS_i,"ax",@progbits
	.align	128
        .global         _Z12drelu_kernelPfS_i
        .type           _Z12drelu_kernelPfS_i,@function
        .size           _Z12drelu_kernelPfS_i,(.L_x_93 - _Z12drelu_kernelPfS_i)
        .other          _Z12drelu_kernelPfS_i,@"STO_CUDA_ENTRY STV_DEFAULT"
_Z12drelu_kernelPfS_i:
.text._Z12drelu_kernelPfS_i:
        /* <DEDUP_REMOVED lines=13> */
[----:B--2---:R-:W-:Y:S01]  /*00d0*/  IMAD.WIDE R4, R7, 0x4, R4 ;  /* 0x0000000407047825 */ /* 0x004fe200078e0204 */
[----:B---3--:R-:W-:-:S05]  /*00e0*/  FSET.BF.GT.AND R7, R2, RZ, PT ;  /* 0x000000ff0207720a */ /* 0x008fca0003804000 */
[----:B------:R-:W-:Y:S01]  /*00f0*/  STG.E desc[UR4][R4.64], R7 ;  /* 0x0000000704007986 */ /* 0x000fe2000c101904 */
[----:B------:R-:W-:Y:S05]  /*0100*/  EXIT ;  /* 0x000000000000794d */ /* 0x000fea0003800000 */
.L_x_2:
        /* <DEDUP_REMOVED lines=15> */
.L_x_93:


//--------------------- .text._Z23update_gradients_kernelPfS_S_S_iii --------------------------
	.section	.text._Z23update_gradients_kernelPfS_S_S_iii,"ax",@progbits
	.align	128
        .global         _Z23update_gradients_kernelPfS_S_S_iii
        .type           _Z23update_gradients_kernelPfS_S_S_iii,@function
        .size           _Z23update_gradients_kernelPfS_S_S_iii,(.L_x_94 - _Z23update_gradients_kernelPfS_S_S_iii)
        .other          _Z23update_gradients_kernelPfS_S_S_iii,@"STO_CUDA_ENTRY STV_DEFAULT"
_Z23update_gradients_kernelPfS_S_S_iii:
.text._Z23update_gradients_kernelPfS_S_S_iii:
[----:B------:R-:W-:Y:S01]  /*0000*/  LDC R1, c[0x0][0x37c] ;  /* 0x0000df00ff017b82 */ /* 0x000fe20000000800 */
[----:B------:R-:W0:Y:S07]  /*0010*/  S2R R7, SR_TID.X ;  /* 0x0000000000077919 */ /* 0x000e2e0000002100 */
[----:B------:R-:W0:Y:S01]  /*0020*/  S2UR UR4, SR_CTAID.X ;  /* 0x00000000000479c3 */ /* 0x000e220000002500 */
[----:B------:R-:W1:Y:S07]  /*0030*/  S2R R0, SR_CTAID.Y ;  /* 0x0000000000007919 */ /* 0x000e6e0000002600 */
[----:B------:R-:W0:Y:S08]  /*0040*/  LDC R2, c[0x0][0x360] ;  /* 0x0000d800ff027b82 */ /* 0x000e300000000800 */
[----:B------:R-:W1:Y:S08]  /*0050*/  LDC R3, c[0x0][0x3a8] ;  /* 0x0000ea00ff037b82 */ /* 0x000e700000000800 */
[----:B------:R-:W2:Y:S01]  /*0060*/  LDC R5, c[0x0][0x3a4] ;  /* 0x0000e900ff057b82 */ /* 0x000ea20000000800 */
[----:B0-----:R-:W-:Y:S01]  /*0070*/  IMAD R2, R2, UR4, R7 ;  /* 0x0000000402027c24 */ /* 0x001fe2000f8e0207 */
[----:B-1----:R-:W-:-:S04]  /*0080*/  ISETP.GE.AND P0, PT, R0, R3, PT ;  /* 0x000000030000720c */ /* 0x002fc80003f06270 */
[----:B--2---:R-:W-:-:S13]  /*0090*/  ISETP.GE.OR P0, PT, R2, R5, P0 ;  /* 0x000000050200720c */ /* 0x004fda0000706670 */
[----:B------:R-:W-:Y:S05]  /*00a0*/  @P0 EXIT ;  /* 0x000000000000094d */ /* 0x000fea0003800000 */
[----:B------:R-:W0:Y:S01]  /*00b0*/  LDC R4, c[0x0][0x3a0] ;  /* 0x0000e800ff047b82 */ /* 0x000e220000000800 */
[----:B------:R-:W1:Y:S01]  /*00c0*/  LDCU.64 UR4, c[0x0][0x358] ;  /* 0x00006b00ff0477ac */ /* 0x000e620008000a00 */
[----:B------:R-:W-:Y:S01]  /*00d0*/  HFMA2 R29, -RZ, RZ, 0, 0 ;  /* 0x00000000ff1d7431 */ /* 0x000fe200000001ff */
[----:B0-----:R-:W-:-:S13]  /*00e0*/  ISETP.GE.AND P0, PT, R4, 0x1, PT ;  /* 0x000000010400780c */ /* 0x001fda0003f06270 */
[----:B-1----:R-:W-:Y:S05]  /*00f0*/  @!P0 BRA `(.L_x_3) ;  /* 0x0000000400d08947 */ /* 0x002fea0003800000 */
[C---:B------:R-:W-:Y:S02]  /*0100*/  ISETP.GE.U32.AND P2, PT, R4.reuse, 0x8, PT ;  /* 0x000000080400780c */ /* 0x040fe40003f46070 */
[----:B------:R-:W-:Y:S02]  /*0110*/  LOP3.LUT R7, R4, 0x7, RZ, 0xc0, !PT ;  /* 0x0000000704077812 */ /* 0x000fe400078ec0ff */
[----:B------:R-:W-:Y:S02]  /*0120*/  MOV R29, RZ ;  /* 0x000000ff001d7202 */ /* 0x000fe40000000f00 */
[----:B------:R-:W-:Y:S02]  /*0130*/  ISETP.NE.AND P1, PT, R7, RZ, PT ;  /* 0x000000ff0700720c */ /* 0x000fe40003f25270 */
[----:B------:R-:W-:-:S05]  /*0140*/  MOV R8, RZ ;  /* 0x000000ff00087202 */ /* 0x000fca0000000f00 */
[----:B------:R-:W-:Y:S06]  /*0150*/  @!P2 BRA `(.L_x_4) ;  /* 0x0000000000d0a947 */ /* 0x000fec0003800000 */
[----:B------:R-:W-:Y:S02]  /*0160*/  LOP3.LUT R8, R4, 0x7ffffff8, RZ, 0xc0, !PT ;  /* 0x7ffffff804087812 */ /* 0x000fe400078ec0ff */
[----:B------:R-:W-:Y:S02]  /*0170*/  MOV R29, RZ ;  /* 0x000000ff001d7202 */ /* 0x000fe40000000f00 */
[----:B------:R-:W-:Y:S02]  /*0180*/  MOV R10, R0 ;  /* 0x00000000000a7202 */ /* 0x000fe40000000f00 */
[----:B------:R-:W-:Y:S02]  /*0190*/  MOV R6, R2 ;  /* 0x0000000200067202 */ /* 0x000fe40000000f00 */
[----:B------:R-:W-:-:S07]  /*01a0*/  IADD3 R9, PT, PT, -R8, RZ, RZ ;  /* 0x000000ff08097210 */ /* 0x000fce0007ffe1ff */
.L_x_5:
[----:B------:R-:W0:Y:S08]  /*01b0*/  LDC.64 R14, c[0x0][0x390] ;  /* 0x0000e400ff0e7b82 */ /* 0x000e300000000a00 */
[----:B------:R-:W1:Y:S01]  /*01c0*/  LDC.64 R26, c[0x0][0x398] ;  /* 0x0000e600ff1a7b82 */ /* 0x000e620000000a00 */
[----:B0-----:R-:W-:-:S05]  /*01d0*/  IMAD.WIDE R14, R10, 0x4, R14 ;  /* 0x000000040a0e7825 */ /* 0x001fca00078e020e */
[----:B------:R0:W2:Y:S01]  /*01e0*/  LDG.E R22, desc[UR4][R14.64] ;  /* 0x000000040e167981 */ /* 0x0000a2000c1e1900 */
[----:B-1----:R-:W-:-:S05]  /*01f0*/  IMAD.WIDE R26, R6, 0x4, R26 ;  /* 0x00000004061a7825 */ /* 0x002fca00078e021a */
[----:B------:R-:W2:Y:S01]  /*0200*/  LDG.E R11, desc[UR4][R26.64] ;  /* 0x000000041a0b7981 */ /* 0x000ea2000c1e1900 */
[----:B0-----:R-:W-:-:S04]  /*0210*/  IMAD.WIDE R14, R3, 0x4, R14 ;  /* 0x00000004030e7825 */ /* 0x001fc800078e020e */
[----:B------:R-:W-:Y:S01]  /*0220*/  IMAD.WIDE R20, R5, 0x4, R26 ;  /* 0x0000000405147825 */ /* 0x000fe200078e021a */
[----:B------:R-:W3:Y:S03]  /*0230*/  LDG.E R28, desc[UR4][R14.64] ;  /* 0x000000040e1c7981 */ /* 0x000ee6000c1e1900 */
[----:B------:R-:W-:Y:S01]  /*0240*/  IMAD.WIDE R24, R3, 0x4, R14 ;  /* 0x0000000403187825 */ /* 0x000fe200078e020e */
[----:B------:R-:W3:Y:S03]  /*0250*/  LDG.E R27, desc[UR4][R20.64] ;  /* 0x00000004141b7981 */ /* 0x000ee6000c1e1900 */
[----:B------:R-:W-:-:S04]  /*0260*/  IMAD.WIDE R12, R5, 0x4, R20 ;  /* 0x00000004050c7825 */ /* 0x000fc800078e0214 */
[C---:B------:R-:W-:Y:S01]  /*0270*/  IMAD.WIDE R16, R3.reuse, 0x4, R24 ;  /* 0x0000000403107825 */ /* 0x040fe200078e0218 */
[----:B------:R-:W4:Y:S04]  /*0280*/  LDG.E R26, desc[UR4][R12.64] ;  /* 0x000000040c1a7981 */ /* 0x000f28000c1e1900 */
[----:B------:R0:W5:Y:S01]  /*0290*/  LDG.E R23, desc[UR4][R16.64] ;  /* 0x0000000410177981 */ /* 0x000162000c1e1900 */
[----:B------:R-:W-:-:S03]  /*02a0*/  IMAD.WIDE R18, R3, 0x4, R16 ;  /* 0x0000000403127825 */ /* 0x000fc600078e0210 */
[----:B------:R-:W4:Y:S01]  /*02b0*/  LDG.E R25, desc[UR4][R24.64] ;  /* 0x0000000418197981 */ /* 0x000f22000c1e1900 */
[----:B0-----:R-:W-:-:S03]  /*02c0*/  IMAD.WIDE R16, R5, 0x4, R12 ;  /* 0x0000000405107825 */ /* 0x001fc600078e020c */
[----:B------:R0:W5:Y:S01]  /*02d0*/  LDG.E R21, desc[UR4][R18.64] ;  /* 0x0000000412157981 */ /* 0x000162000c1e1900 */
[----:B------:R-:W-:-:S03]  /*02e0*/  IMAD.WIDE R14, R3, 0x4, R18 ;  /* 0x00000004030e7825 */ /* 0x000fc600078e0212 */
[----:B------:R1:W5:Y:S04]  /*02f0*/  LDG.E R24, desc[UR4][R16.64] ;  /* 0x0000000410187981 */ /* 0x000368000c1e1900 */
[----:B------:R1:W5:Y:S01]  /*0300*/  LDG.E R13, desc[UR4][R14.64] ;  /* 0x000000040e0d7981 */ /* 0x000362000c1e1900 */
[----:B0-----:R-:W-:-:S04]  /*0310*/  IMAD.WIDE R18, R5, 0x4, R16 ;  /* 0x0000000405127825 */ /* 0x001fc800078e0210 */
[----:B-1----:R-:W-:-:S04]  /*0320*/  IMAD.WIDE R16, R5, 0x4, R18 ;  /* 0x0000000405107825 */ /* 0x002fc800078e0212 */
[C---:B------:R-:W-:Y:S01]  /*0330*/  IMAD.WIDE R14, R3.reuse, 0x4, R14 ;  /* 0x00000004030e7825 */ /* 0x040fe200078e020e */
[----:B------:R-:W5:Y:S04]  /*0340*/  LDG.E R20, desc[UR4][R16.64] ;  /* 0x0000000410147981 */ /* 0x000f68000c1e1900 */
[----:B------:R0:W5:Y:S02]  /*0350*/  LDG.E R12, desc[UR4][R14.64] ;  /* 0x000000040e0c7981 */ /* 0x000164000c1e1900 */
[----:B0-----:R-:W-:-:S04]  /*0360*/  IMAD.WIDE R14, R3, 0x4, R14 ;  /* 0x00000004030e7825 */ /* 0x001fc800078e020e */
[----:B--2---:R-:W-:Y:S02]  /*0370*/  FFMA R11, R22, R11, R29 ;  /* 0x0000000b160b7223 */ /* 0x004fe4000000001d */
[----:B------:R0:W2:Y:S04]  /*0380*/  LDG.E R22, desc[UR4][R18.64] ;  /* 0x0000000412167981 */ /* 0x0000a8000c1e1900 */
[----:B------:R-:W2:Y:S01]  /*0390*/  LDG.E R29, desc[UR4][R14.64] ;  /* 0x000000040e1d7981 */ /* 0x000ea2000c1e1900 */
[----:B0-----:R-:W-:-:S05]  /*03a0*/  IMAD.WIDE R18, R5, 0x4, R16 ;  /* 0x0000000405127825 */ /* 0x001fca00078e0210 */
[----:B------:R0:W2:Y:S02]  /*03b0*/  LDG.E R17, desc[UR4][R18.64] ;  /* 0x0000000412117981 */ /* 0x0000a4000c1e1900 */
[----:B0-----:R-:W-:-:S06]  /*03c0*/  IMAD.WIDE R18, R5, 0x4, R18 ;  /* 0x0000000405127825 */ /* 0x001fcc00078e0212 */
[----:B------:R-:W2:Y:S01]  /*03d0*/  LDG.E R18, desc[UR4][R18.64] ;  /* 0x0000000412127981 */ /* 0x000ea2000c1e1900 */
[----:B---3--:R-:W-:Y:S01]  /*03e0*/  FFMA R28, R28, R27, R11 ;  /* 0x0000001b1c1c7223 */ /* 0x008fe2000000000b */
[----:B------:R-:W-:-:S03]  /*03f0*/  IADD3 R9, PT, PT, R9, 0x8, RZ ;  /* 0x0000000809097810 */ /* 0x000fc60007ffe0ff */
[----:B----4-:R-:W-:Y:S01]  /*0400*/  FFMA R26, R25, R26, R28 ;  /* 0x0000001a191a7223 */ /* 0x010fe2000000001c */
[----:B------:R-:W-:-:S03]  /*0410*/  ISETP.NE.AND P2, PT, R9, RZ, PT ;  /* 0x000000ff0900720c */ /* 0x000fc60003f45270 */
[----:B-----5:R-:W-:Y:S01]  /*0420*/  FFMA R24, R23, R24, R26 ;  /* 0x0000001817187223 */ /* 0x020fe2000000001a */
[----:B------:R-:W-:Y:S02]  /*0430*/  LEA R10, R3, R10, 0x3 ;  /* 0x0000000a030a7211 */ /* 0x000fe400078e18ff */
[----:B------:R-:W-:Y:S01]  /*0440*/  LEA R6, R5, R6, 0x3 ;  /* 0x0000000605067211 */ /* 0x000fe200078e18ff */
[----:B--2---:R-:W-:-:S04]  /*0450*/  FFMA R22, R21, R22, R24 ;  /* 0x0000001615167223 */ /* 0x004fc80000000018 */
[----:B------:R-:W-:-:S04]  /*0460*/  FFMA R13, R13, R20, R22 ;  /* 0x000000140d0d7223 */ /* 0x000fc80000000016 */
[----:B------:R-:W-:-:S04]  /*0470*/  FFMA R12, R12, R17, R13 ;  /* 0x000000110c0c7223 */ /* 0x000fc8000000000d */
[----:B------:R-:W-:Y:S01]  /*0480*/  FFMA R29, R29, R18, R12 ;  /* 0x000000121d1d7223 */ /* 0x000fe2000000000c */
[----:B------:R-:W-:Y:S06]  /*0490*/  @P2 BRA `(.L_x_5) ;  /* 0xfffffffc00442947 */ /* 0x000fec000383ffff */
.L_x_4:
[----:B------:R-:W-:Y:S05]  /*04a0*/  @!P1 BRA `(.L_x_3) ;  /* 0x0000000000e49947 */ /* 0x000fea0003800000 */
[----:B------:R-:W-:Y:S02]  /*04b0*/  ISETP.GE.U32.AND P1, PT, R7, 0x4, PT ;  /* 0x000000040700780c */ /* 0x000fe40003f26070 */
[----:B------:R-:W-:-:S04]  /*04c0*/  LOP3.LUT R9, R4, 0x3, RZ, 0xc0, !PT ;  /* 0x0000000304097812 */ /* 0x000fc800078ec0ff */
[----:B------:R-:W-:-:S07]  /*04d0*/  ISETP.NE.AND P2, PT, R9, RZ, PT ;  /* 0x000000ff0900720c */ /* 0x000fce0003f45270 */
[----:B------:R-:W-:Y:S06]  /*04e0*/  @!P1 BRA `(.L_x_6) ;  /* 0x0000000000649947 */ /* 0x000fec0003800000 */
[----:B------:R-:W0:Y:S01]  /*04f0*/  LDC.64 R20, c[0x0][0x390] ;  /* 0x0000e400ff147b82 */ /* 0x000e220000000a00 */
[C---:B------:R-:W-:Y:S02]  /*0500*/  IMAD R7, R8.reuse, R3, R0 ;  /* 0x0000000308077224 */ /* 0x040fe400078e0200 */
[----:B------:R-:W-:-:S05]  /*0510*/  IMAD R11, R8, R5, R2 ;  /* 0x00000005080b7224 */ /* 0x000fca00078e0202 */
[----:B------:R-:W1:Y:S01]  /*0520*/  LDC.64 R22, c[0x0][0x398] ;  /* 0x0000e600ff167b82 */ /* 0x000e620000000a00 */
[----:B0-----:R-:W-:-:S04]  /*0530*/  IMAD.WIDE R20, R7, 0x4, R20 ;  /* 0x0000000407147825 */ /* 0x001fc800078e0214 */
[----:B-1----:R-:W-:-:S04]  /*0540*/  IMAD.WIDE R22, R11, 0x4, R22 ;  /* 0x000000040b167825 */ /* 0x002fc800078e0216 */
[----:B------:R-:W-:Y:S02]  /*0550*/  IMAD.WIDE R10, R3, 0x4, R20 ;  /* 0x00000004030a7825 */ /* 0x000fe400078e0214 */
[----:B------:R-:W2:Y:S02]  /*0560*/  LDG.E R20, desc[UR4][R20.64] ;  /* 0x0000000414147981 */ /* 0x000ea4000c1e1900 */
[----:B------:R-:W-:Y:S02]  /*0570*/  IMAD.WIDE R12, R5, 0x4, R22 ;  /* 0x00000004050c7825 */ /* 0x000fe400078e0216 */
[----:B------:R-:W2:Y:S02]  /*0580*/  LDG.E R22, desc[UR4][R22.64] ;  /* 0x0000000416167981 */ /* 0x000ea4000c1e1900 */
[----:B------:R-:W-:Y:S02]  /*0590*/  IMAD.WIDE R14, R3, 0x4, R10 ;  /* 0x00000004030e7825 */ /* 0x000fe400078e020a */
[----:B------:R-:W3:Y:S02]  /*05a0*/  LDG.E R11, desc[UR4][R10.64] ;  /* 0x000000040a0b7981 */ /* 0x000ee4000c1e1900 */
[----:B------:R-:W-:-:S02]  /*05b0*/  IMAD.WIDE R6, R5, 0x4, R12 ;  /* 0x0000000405067825 */ /* 0x000fc400078e020c */
[----:B------:R-:W3:Y:S02]  /*05c0*/  LDG.E R12, desc[UR4][R12.64] ;  /* 0x000000040c0c7981 */ /* 0x000ee4000c1e1900 */
[----:B------:R-:W-:Y:S02]  /*05d0*/  IMAD.WIDE R16, R3, 0x4, R14 ;  /* 0x0000000403107825 */ /* 0x000fe400078e020e */
[----:B------:R-:W4:Y:S02]  /*05e0*/  LDG.E R25, desc[UR4][R14.64] ;  /* 0x000000040e197981 */ /* 0x000f24000c1e1900 */
[----:B------:R-:W-:Y:S02]  /*05f0*/  IMAD.WIDE R18, R5, 0x4, R6 ;  /* 0x0000000405127825 */ /* 0x000fe400078e0206 */
[----:B------:R-:W4:Y:S04]  /*0600*/  LDG.E R6, desc[UR4][R6.64] ;  /* 0x0000000406067981 */ /* 0x000f28000c1e1900 */
[----:B------:R-:W5:Y:S04]  /*0610*/  LDG.E R17, desc[UR4][R16.64] ;  /* 0x0000000410117981 */ /* 0x000f68000c1e1900 */
[----:B------:R-:W5:Y:S01]  /*0620*/  LDG.E R18, desc[UR4][R18.64] ;  /* 0x0000000412127981 */ /* 0x000f62000c1e1900 */
[----:B------:R-:W-:Y:S01]  /*0630*/  IADD3 R8, PT, PT, R8, 0x4, RZ ;  /* 0x0000000408087810 */ /* 0x000fe20007ffe0ff */
[----:B--2---:R-:W-:-:S04]  /*0640*/  FFMA R20, R20, R22, R29 ;  /* 0x0000001614147223 */ /* 0x004fc8000000001d */
[----:B---3--:R-:W-:-:S04]  /*0650*/  FFMA R20, R11, R12, R20 ;  /* 0x0000000c0b147223 */ /* 0x008fc80000000014 */
[----:B----4-:R-:W-:-:S04]  /*0660*/  FFMA R20, R25, R6, R20 ;  /* 0x0000000619147223 */ /* 0x010fc80000000014 */
[----:B-----5:R-:W-:-:S07]  /*0670*/  FFMA R29, R17, R18, R20 ;  /* 0x00000012111d7223 */ /* 0x020fce0000000014 */
.L_x_6:
[----:B------:R-:W-:Y:S05]  /*0680*/  @!P2 BRA `(.L_x_3) ;  /* 0x00000000006ca947 */ /* 0x000fea0003800000 */
[----:B------:R-:W0:Y:S01]  /*0690*/  LDC.64 R14, c[0x0][0x390] ;  /* 0x0000e400ff0e7b82 */ /* 0x000e220000000a00 */
[----:B------:R-:W-:Y:S02]  /*06a0*/  ISETP.NE.AND P1, PT, R9, 0x1, PT ;  /* 0x000000010900780c */ /* 0x000fe40003f25270 */
[----:B------:R-:W-:-:S04]  /*06b0*/  LOP3.LUT R9, R4, 0x1, RZ, 0xc0, !PT ;  /* 0x0000000104097812 */ /* 0x000fc800078ec0ff */
[----:B------:R-:W-:Y:S01]  /*06c0*/  ISETP.NE.U32.AND P2, PT, R9, 0x1, PT ;  /* 0x000000010900780c */ /* 0x000fe20003f45070 */
[----:B------:R-:W1:Y:S06]  /*06d0*/  LDC.64 R12, c[0x0][0x398] ;  /* 0x0000e600ff0c7b82 */ /* 0x000e6c0000000a00 */
[C---:B------:R-:W-:Y:S02]  /*06e0*/  @P1 IMAD R19, R8.reuse, R3, R0 ;  /* 0x0000000308131224 */ /* 0x040fe400078e0200 */
[----:B------:R-:W2:Y:S01]  /*06f0*/  LDC.64 R10, c[0x0][0x390] ;  /* 0x0000e400ff0a7b82 */ /* 0x000ea20000000a00 */
[C---:B------:R-:W-:Y:S01]  /*0700*/  @P1 IMAD R9, R8.reuse, R5, R2 ;  /* 0x0000000508091224 */ /* 0x040fe200078e0202 */
[----:B------:R-:W-:-:S06]  /*0710*/  @P1 IADD3 R8, PT, PT, R8, 0x2, RZ ;  /* 0x0000000208081810 */ /* 0x000fcc0007ffe0ff */
[----:B------:R-:W3:Y:S01]  /*0720*/  LDC.64 R6, c[0x0][0x398] ;  /* 0x0000e600ff067b82 */ /* 0x000ee20000000a00 */
[----:B0-----:R-:W-:-:S04]  /*0730*/  @P1 IMAD.WIDE R18, R19, 0x4, R14 ;  /* 0x0000000413121825 */ /* 0x001fc800078e020e */
[----:B-1----:R-:W-:Y:S01]  /*0740*/  @P1 IMAD.WIDE R12, R9, 0x4, R12 ;  /* 0x00000004090c1825 */ /* 0x002fe200078e020c */
[----:B------:R-:W4:Y:S03]  /*0750*/  @P1 LDG.E R16, desc[UR4][R18.64] ;  /* 0x0000000412101981 */ /* 0x000f26000c1e1900 */
[C---:B------:R-:W-:Y:S02]  /*0760*/  @!P2 IMAD R17, R8.reuse, R3, R0 ;  /* 0x000000030811a224 */ /* 0x040fe400078e0200 */
[----:B------:R-:W-:Y:S02]  /*0770*/  @!P2 IMAD R21, R8, R5, R2 ;  /* 0x000000050815a224 */ /* 0x000fe400078e0202 */
[----:B------:R-:W-:-:S04]  /*0780*/  @P1 IMAD.WIDE R14, R3, 0x4, R18 ;  /* 0x00000004030e1825 */ /* 0x000fc800078e0212 */
[----:B------:R-:W-:Y:S02]  /*0790*/  @P1 IMAD.WIDE R8, R5, 0x4, R12 ;  /* 0x0000000405081825 */ /* 0x000fe400078e020c */
[----:B------:R-:W4:Y:S02]  /*07a0*/  @P1 LDG.E R12, desc[UR4][R12.64] ;  /* 0x000000040c0c1981 */ /* 0x000f24000c1e1900 */
[----:B--2---:R-:W-:Y:S02]  /*07b0*/  @!P2 IMAD.WIDE R10, R17, 0x4, R10 ;  /* 0x00000004110aa825 */ /* 0x004fe400078e020a */
[----:B------:R-:W2:Y:S02]  /*07c0*/  @P1 LDG.E R15, desc[UR4][R14.64] ;  /* 0x000000040e0f1981 */ /* 0x000ea4000c1e1900 */
[----:B---3--:R-:W-:Y:S02]  /*07d0*/  @!P2 IMAD.WIDE R6, R21, 0x4, R6 ;  /* 0x000000041506a825 */ /* 0x008fe400078e0206 */
[----:B------:R-:W2:Y:S04]  /*07e0*/  @P1 LDG.E R8, desc[UR4][R8.64] ;  /* 0x0000000408081981 */ /* 0x000ea8000c1e1900 */
[----:B------:R-:W3:Y:S04]  /*07f0*/  @!P2 LDG.E R10, desc[UR4][R10.64] ;  /* 0x000000040a0aa981 */ /* 0x000ee8000c1e1900 */
[----:B------:R-:W3:Y:S01]  /*0800*/  @!P2 LDG.E R6, desc[UR4][R6.64] ;  /* 0x000000040606a981 */ /* 0x000ee2000c1e1900 */
[----:B----4-:R-:W-:-:S04]  /*0810*/  @P1 FFMA R16, R16, R12, R29 ;  /* 0x0000000c10101223 */ /* 0x010fc8000000001d */
[----:B--2---:R-:W-:-:S04]  /*0820*/  @P1 FFMA R29, R15, R8, R16 ;  /* 0x000000080f1d1223 */ /* 0x004fc80000000010 */
[----:B---3--:R-:W-:-:S07]  /*0830*/  @!P2 FFMA R29, R10, R6, R29 ;  /* 0x000000060a1da223 */ /* 0x008fce000000001d */
.L_x_3:
[----:B------:R-:W0:Y:S01]  /*0840*/  LDC.64 R6, c[0x0][0x380] ;  /* 0x0000e000ff067b82 */ /* 0x000e220000000a00 */
[----:B------:R-:W-:Y:S01]  /*0850*/  ISETP.NE.AND P1, PT, R2, RZ, PT ;  /* 0x000000ff0200720c */ /* 0x000fe20003f25270 */
[----:B------:R-:W-:-:S04]  /*0860*/  IMAD R5, R0, R5, R2 ;  /* 0x0000000500057224 */ /* 0x000fc800078e0202 */
[----:B0-----:R-:W-:-:S05]  /*0870*/  IMAD.WIDE R6, R5, 0x4, R6 ;  /* 0x0000000405067825 */ /* 0x001fca00078e0206 */
[----:B------:R0:W-:Y:S03]  /*0880*/  REDG.E.ADD.F32.FTZ.RN.STRONG.GPU desc[UR4][R6.64], R29 ;  /* 0x0000001d060079a6 */ /* 0x0001e6000c12f304 */
[----:B------:R-:W-:Y:S05]  /*0890*/  @P1 EXIT ;  /* 0x000000000000194d */ /* 0x000fea0003800000 */
[----:B0-----:R-:W-:Y:S01]  /*08a0*/  HFMA2 R7, -RZ, RZ, 0, 0 ;  /* 0x00000000ff077431 */ /* 0x001fe200000001ff */
[----:B------:R-:W-:Y:S06]  /*08b0*/  @!P0 BRA `(.L_x_7) ;  /* 0x0000000400f48947 */ /* 0x000fec0003800000 */
[C---:B------:R-:W-:Y:S02]  /*08c0*/  ISETP.GE.U32.AND P0, PT, R4.reuse, 0x10, PT ;  /* 0x000000100400780c */ /* 0x040fe40003f06070 */
[----:B------:R-:W-:Y:S02]  /*08d0*/  CS2R R6, SRZ ;  /* 0x0000000000067805 */ /* 0x000fe4000001ff00 */
[----:B------:R-:W-:-:S04]  /*08e0*/  LOP3.LUT R5, R4, 0xf, RZ, 0xc0, !PT ;  /* 0x0000000f04057812 */ /* 0x000fc800078ec0ff */
[----:B------:R-:W-:-:S05]  /*08f0*/  ISETP.NE.AND P1, PT, R5, RZ, PT ;  /* 0x000000ff0500720c */ /* 0x000fca0003f25270 */
[----:B------:R-:W-:Y:S08]  /*0900*/  @!P0 BRA `(.L_x_8) ;  /* 0x0000000000e48947 */ /* 0x000ff00003800000 */
[----:B------:R-:W-:Y:S02]  /*0910*/  LOP3.LUT R6, R4, 0x7ffffff0, RZ, 0xc0, !PT ;  /* 0x7ffffff004067812 */ /* 0x000fe400078ec0ff */
[----:B------:R-:W-:Y:S02]  /*0920*/  MOV R7, RZ ;  /* 0x000000ff00077202 */ /* 0x000fe40000000f00 */
[----:B------:R-:W-:Y:S02]  /*0930*/  MOV R8, R0 ;  /* 0x0000000000087202 */ /* 0x000fe40000000f00 */
[----:B------:R-:W-:-:S07]  /*0940*/  IADD3 R9, PT, PT, -R6, RZ, RZ ;  /* 0x000000ff06097210 */ /* 0x000fce0007ffe1ff */
.L_x_9:
[----:B------:R-:W0:Y:S02]  /*0950*/  LDC.64 R14, c[0x0][0x390] ;  /* 0x0000e400ff0e7b82 */ /* 0x000e240000000a00 */
[----:B0-----:R-:W-:-:S05]  /*0960*/  IMAD.WIDE R14, R8, 0x4, R14 ;  /* 0x00000004080e7825 */ /* 0x001fca00078e020e */
[----:B------:R-:W2:Y:S01]  /*0970*/  LDG.E R2, desc[UR4][R14.64] ;  /* 0x000000040e027981 */ /* 0x000ea2000c1e1900 */
[----:B------:R-:W-:-:S04]  /*0980*/  IMAD.WIDE R28, R3, 0x4, R14 ;  /* 0x00000004031c7825 */ /* 0x000fc800078e020e */
[C---:B------:R-:W-:Y:S02]  /*0990*/  IMAD.WIDE R12, R3.reuse, 0x4, R28 ;  /* 0x00000004030c7825 */ /* 0x040fe400078e021c */
[----:B------:R-:W3:Y:S02]  /*09a0*/  LDG.E R28, desc[UR4][R28.64] ;  /* 0x000000041c1c7981 */ /* 0x000ee4000c1e1900 */
[C---:B------:R-:W-:Y:S02]  /*09b0*/  IMAD.WIDE R20, R3.reuse, 0x4, R12 ;  /* 0x0000000403147825 */ /* 0x040fe400078e020c */
[----:B------:R0:W4:Y:S04]  /*09c0*/  LDG.E R27, desc[UR4][R12.64] ;  /* 0x000000040c1b7981 */ /* 0x000128000c1e1900 */
[----:B------:R-:W5:Y:S01]  /*09d0*/  LDG.E R26, desc[UR4][R20.64] ;  /* 0x00000004141a7981 */ /* 0x000f62000c1e1900 */
[----:B------:R-:W-:-:S05]  /*09e0*/  IMAD.WIDE R24, R3, 0x4, R20 ;  /* 0x0000000403187825 */ /* 0x000fca00078e0214 */
[----:B------:R-:W5:Y:S01]  /*09f0*/  LDG.E R23, desc[UR4][R24.64] ;  /* 0x0000000418177981 */ /* 0x000f62000c1e1900 */
[----:B------:R-:W-:-:S05]  /*0a00*/  IMAD.WIDE R16, R3, 0x4, R24 ;  /* 0x0000000403107825 */ /* 0x000fca00078e0218 */
[----:B------:R1:W5:Y:S01]  /*0a10*/  LDG.E R22, desc[UR4][R16.64] ;  /* 0x0000000410167981 */ /* 0x000362000c1e1900 */
[----:B------:R-:W-:-:S04]  /*0a20*/  IMAD.WIDE R10, R3, 0x4, R16 ;  /* 0x00000004030a7825 */ /* 0x000fc800078e0210 */
[C---:B------:R-:W-:Y:S02]  /*0a30*/  IMAD.WIDE R18, R3.reuse, 0x4, R10 ;  /* 0x0000000403127825 */ /* 0x040fe400078e020a */
[----:B------:R-:W5:Y:S02]  /*0a40*/  LDG.E R11, desc[UR4][R10.64] ;  /* 0x000000040a0b7981 */ /* 0x000f64000c1e1900 */
[----:B0-----:R-:W-:-:S05]  /*0a50*/  IMAD.WIDE R12, R3, 0x4, R18 ;  /* 0x00000004030c7825 */ /* 0x001fca00078e0212 */
[----:B------:R-:W5:Y:S01]  /*0a60*/  LDG.E R29, desc[UR4][R12.64] ;  /* 0x000000040c1d7981 */ /* 0x000f62000c1e1900 */
[----:B------:R-:W-:-:S03]  /*0a70*/  IMAD.WIDE R14, R3, 0x4, R12 ;  /* 0x00000004030e7825 */ /* 0x000fc600078e020c */
[----:B------:R0:W5:Y:S01]  /*0a80*/  LDG.E R10, desc[UR4][R18.64] ;  /* 0x00000004120a7981 */ /* 0x000162000c1e1900 */
[----:B-1----:R-:W-:-:S03]  /*0a90*/  IMAD.WIDE R16, R3, 0x4, R14 ;  /* 0x0000000403107825 */ /* 0x002fc600078e020e */
[----:B------:R-:W5:Y:S01]  /*0aa0*/  LDG.E R14, desc[UR4][R14.64] ;  /* 0x000000040e0e7981 */ /* 0x000f62000c1e1900 */
[----:B0-----:R-:W-:-:S03]  /*0ab0*/  IMAD.WIDE R18, R3, 0x4, R16 ;  /* 0x0000000403127825 */ /* 0x001fc600078e0210 */
[----:B------:R0:W5:Y:S01]  /*0ac0*/  LDG.E R15, desc[UR4][R16.64] ;  /* 0x00000004100f7981 */ /* 0x000162000c1e1900 */
[----:B------:R-:W-:-:S03]  /*0ad0*/  IMAD.WIDE R20, R3, 0x4, R18 ;  /* 0x0000000403147825 */ /* 0x000fc600078e0212 */
[----:B------:R-:W5:Y:S01]  /*0ae0*/  LDG.E R18, desc[UR4][R18.64] ;  /* 0x0000000412127981 */ /* 0x000f62000c1e1900 */
[----:B------:R-:W-:-:S03]  /*0af0*/  IMAD.WIDE R24, R3, 0x4, R20 ;  /* 0x0000000403187825 */ /* 0x000fc600078e0214 */
[----:B------:R-:W5:Y:S01]  /*0b00*/  LDG.E R20, desc[UR4][R20.64] ;  /* 0x0000000414147981 */ /* 0x000f62000c1e1900 */
[----:B------:R-:W-:-:S03]  /*0b10*/  IMAD.WIDE R12, R3, 0x4, R24 ;  /* 0x00000004030c7825 */ /* 0x000fc600078e0218 */
[----:B------:R-:W5:Y:S01]  /*0b20*/  LDG.E R24, desc[UR4][R24.64] ;  /* 0x0000000418187981 */ /* 0x000f62000c1e1900 */
[----:B0-----:R-:W-:-:S03]  /*0b30*/  IMAD.WIDE R16, R3, 0x4, R12 ;  /* 0x0000000403107825 */ /* 0x001fc600078e020c */
[----:B------:R-:W5:Y:S04]  /*0b40*/  LDG.E R19, desc[UR4][R12.64] ;  /* 0x000000040c137981 */ /* 0x000f68000c1e1900 */
[----:B------:R-:W5:Y:S01]  /*0b50*/  LDG.E R16, desc[UR4][R16.64] ;  /* 0x0000000410107981 */ /* 0x000f62000c1e1900 */
[----:B------:R-:W-:-:S04]  /*0b60*/  IADD3 R9, PT, PT, R9, 0x10, RZ ;  /* 0x0000001009097810 */ /* 0x000fc80007ffe0ff */
[----:B------:R-:W-:Y:S02]  /*0b70*/  ISETP.NE.AND P0, PT, R9, RZ, PT ;  /* 0x000000ff0900720c */ /* 0x000fe40003f05270 */
[----:B------:R-:W-:Y:S01]  /*0b80*/  LEA R8, R3, R8, 0x4 ;  /* 0x0000000803087211 */ /* 0x000fe200078e20ff */
[----:B--2---:R-:W-:-:S04]  /*0b90*/  FADD R7, R2, R7 ;  /* 0x0000000702077221 */ /* 0x004fc80000000000 */
[----:B---3--:R-:W-:-:S04]  /*0ba0*/  FADD R28, R7, R28 ;  /* 0x0000001c071c7221 */ /* 0x008fc80000000000 */
[----:B----4-:R-:W-:-:S04]  /*0bb0*/  FADD R27, R28, R27 ;  /* 0x0000001b1c1b7221 */ /* 0x010fc80000000000 */
[----:B-----5:R-:W-:-:S04]  /*0bc0*/  FADD R26, R27, R26 ;  /* 0x0000001a1b1a7221 */ /* 0x020fc80000000000 */
[----:B------:R-:W-:-:S04]  /*0bd0*/  FADD R23, R26, R23 ;  /* 0x000000171a177221 */ /* 0x000fc80000000000 */
        /* <DEDUP_REMOVED lines=10> */
[----:B------:R-:W-:Y:S01]  /*0c80*/  FADD R7, R19, R16 ;  /* 0x0000001013077221 */ /* 0x000fe20000000000 */
[----:B------:R-:W-:Y:S06]  /*0c90*/  @P0 BRA `(.L_x_9) ;  /* 0xfffffffc002c0947 */ /* 0x000fec000383ffff */
.L_x_8:
[----:B------:R-:W-:Y:S05]  /*0ca0*/  @!P1 BRA `(.L_x_7) ;  /* 0x0000000000f89947 */ /* 0x000fea0003800000 */
[----:B------:R-:W-:Y:S02]  /*0cb0*/  ISETP.GE.U32.AND P0, PT, R5, 0x8, PT ;  /* 0x000000080500780c */ /* 0x000fe40003f06070 */
[----:B------:R-:W-:-:S04]  /*0cc0*/  LOP3.LUT R2, R4, 0x7, RZ, 0xc0, !PT ;  /* 0x0000000704027812 */ /* 0x000fc800078ec0ff */
[----:B------:R-:W-:-:S07]  /*0cd0*/  ISETP.NE.AND P1, PT, R2, RZ, PT ;  /* 0x000000ff0200720c */ /* 0x000fce0003f25270 */
[----:B------:R-:W-:Y:S06]  /*0ce0*/  @!P0 BRA `(.L_x_10) ;  /* 0x00000000006c8947 */ /* 0x000fec0003800000 */
[----:B------:R-:W0:Y:S01]  /*0cf0*/  LDC.64 R16, c[0x0][0x390] ;  /* 0x0000e400ff107b82 */ /* 0x000e220000000a00 */
[----:B------:R-:W-:-:S04]  /*0d00*/  IMAD R5, R6, R3, R0 ;  /* 0x0000000306057224 */ /* 0x000fc800078e0200 */
[----:B0-----:R-:W-:-:S04]  /*0d10*/  IMAD.WIDE R16, R5, 0x4, R16 ;  /* 0x0000000405107825 */ /* 0x001fc800078e0210 */
[C---:B------:R-:W-:Y:S02]  /*0d20*/  IMAD.WIDE R18, R3.reuse, 0x4, R16 ;  /* 0x0000000403127825 */ /* 0x040fe400078e0210 */
[----:B------:R-:W2:Y:S02]  /*0d30*/  LDG.E R16, desc[UR4][R16.64] ;  /* 0x0000000410107981 */ /* 0x000ea4000c1e1900 */
[C---:B------:R-:W-:Y:S02]  /*0d40*/  IMAD.WIDE R20, R3.reuse, 0x4, R18 ;  /* 0x0000000403147825 */ /* 0x040fe400078e0212 */
[----:B------:R-:W3:Y:S02]  /*0d50*/  LDG.E R19, desc[UR4][R18.64] ;  /* 0x0000000412137981 */ /* 0x000ee4000c1e1900 */
[C---:B------:R-:W-:Y:S02]  /*0d60*/  IMAD.WIDE R8, R3.reuse, 0x4, R20 ;  /* 0x0000000403087825 */ /* 0x040fe400078e0214 */
[----:B------:R-:W4:Y:S02]  /*0d70*/  LDG.E R21, desc[UR4][R20.64] ;  /* 0x0000000414157981 */ /* 0x000f24000c1e1900 */
[----:B------:R-:W-:-:S02]  /*0d80*/  IMAD.WIDE R22, R3, 0x4, R8 ;  /* 0x0000000403167825 */ /* 0x000fc400078e0208 */
[----:B------:R-:W5:Y:S02]  /*0d90*/  LDG.E R9, desc[UR4][R8.64] ;  /* 0x0000000408097981 */ /* 0x000f64000c1e1900 */
[C---:B------:R-:W-:Y:S02]  /*0da0*/  IMAD.WIDE R10, R3.reuse, 0x4, R22 ;  /* 0x00000004030a7825 */ /* 0x040fe400078e0216 */
[----:B------:R-:W5:Y:S02]  /*0db0*/  LDG.E R23, desc[UR4][R22.64] ;  /* 0x0000000416177981 */ /* 0x000f64000c1e1900 */
[C---:B------:R-:W-:Y:S02]  /*0dc0*/  IMAD.WIDE R12, R3.reuse, 0x4, R10 ;  /* 0x00000004030c7825 */ /* 0x040fe400078e020a */
[----:B------:R-:W5:Y:S02]  /*0dd0*/  LDG.E R11, desc[UR4][R10.64] ;  /* 0x000000040a0b7981 */ /* 0x000f64000c1e1900 */
[----:B------:R-:W-:-:S02]  /*0de0*/  IMAD.WIDE R14, R3, 0x4, R12 ;  /* 0x00000004030e7825 */ /* 0x000fc400078e020c */
[----:B------:R-:W5:Y:S04]  /*0df0*/  LDG.E R13, desc[UR4][R12.64] ;  /* 0x000000040c0d7981 */ /* 0x000f68000c1e1900 */
[----:B------:R-:W5:Y:S01]  /*0e00*/  LDG.E R15, desc[UR4][R14.64] ;  /* 0x000000040e0f7981 */ /* 0x000f62000c1e1900 */
[----:B------:R-:W-:Y:S01]  /*0e10*/  IADD3 R6, PT, PT, R6, 0x8, RZ ;  /* 0x0000000806067810 */ /* 0x000fe20007ffe0ff */
[----:B--2---:R-:W-:-:S04]  /*0e20*/  FADD R16, R7, R16 ;  /* 0x0000001007107221 */ /* 0x004fc80000000000 */
[----:B---3--:R-:W-:-:S04]  /*0e30*/  FADD R16, R16, R19 ;  /* 0x0000001310107221 */ /* 0x008fc80000000000 */
[----:B----4-:R-:W-:-:S04]  /*0e40*/  FADD R16, R16, R21 ;  /* 0x0000001510107221 */ /* 0x010fc80000000000 */
[----:B-----5:R-:W-:-:S04]  /*0e50*/  FADD R16, R16, R9 ;  /* 0x0000000910107221 */ /* 0x020fc80000000000 */
[----:B------:R-:W-:-:S04]  /*0e60*/  FADD R16, R16, R23 ;  /* 0x0000001710107221 */ /* 0x000fc80000000000 */
[----:B------:R-:W-:-:S04]  /*0e70*/  FADD R16, R16, R11 ;  /* 0x0000000b10107221 */ /* 0x000fc80000000000 */
[----:B------:R-:W-:-:S04]  /*0e80*/  FADD R16, R16, R13 ;  /* 0x0000000d10107221 */ /* 0x000fc80000000000 */
[----:B------:R-:W-:-:S07]  /*0e90*/  FADD R7, R16, R15 ;  /* 0x0000000f10077221 */ /* 0x000fce0000000000 */
.L_x_10:
        /* <DEDUP_REMOVED lines=12> */
[----:B------:R-:W-:Y:S02]  /*0f60*/  IMAD.WIDE R12, R3, 0x4, R10 ;  /* 0x00000004030c7825 */ /* 0x000fe400078e020a */
[----:B------:R-:W4:Y:S04]  /*0f70*/  LDG.E R10, desc[UR4][R10.64] ;  /* 0x000000040a0a7981 */ /* 0x000f28000c1e1900 */
[----:B------:R-:W5:Y:S01]  /*0f80*/  LDG.E R12, desc[UR4][R12.64] ;  /* 0x000000040c0c7981 */ /* 0x000f62000c1e1900 */
[----:B------:R-:W-:Y:S01]  /*0f90*/  IADD3 R6, PT, PT, R6, 0x4, RZ ;  /* 0x0000000406067810 */ /* 0x000fe20007ffe0ff */
[----:B--2---:R-:W-:-:S04]  /*0fa0*/  FADD R7, R7, R4 ;  /* 0x0000000407077221 */ /* 0x004fc80000000000 */
[----:B---3--:R-:W-:-:S04]  /*0fb0*/  FADD R7, R7, R8 ;  /* 0x0000000807077221 */ /* 0x008fc80000000000 */
[----:B----4-:R-:W-:-:S04]  /*0fc0*/  FADD R7, R7, R10 ;  /* 0x0000000a07077221 */ /* 0x010fc80000000000 */
[----:B-----5:R-:W-:-:S07]  /*0fd0*/  FADD R7, R7, R12 ;  /* 0x0000000c07077221 */ /* 0x020fce0000000000 */
.L_x_11:
[----:B------:R-:W-:Y:S05]  /*0fe0*/  @!P1 BRA `(.L_x_7) ;  /* 0x0000000000289947 */ /* 0x000fea0003800000 */
[----:B------:R-:W0:Y:S01]  /*0ff0*/  LDC.64 R8, c[0x0][0x390] ;  /* 0x0000e400ff087b82 */ /* 0x000e220000000a00 */
[----:B------:R-:W-:Y:S01]  /*1000*/  IMAD R6, R6, R3, R0 ;  /* 0x0000000306067224 */ /* 0x000fe200078e0200 */
[----:B------:R-:W-:-:S07]  /*1010*/  IADD3 R2, PT, PT, -R14, RZ, RZ ;  /* 0x000000ff0e027210 */ /* 0x000fce0007ffe1ff */
.L_x_12:
[----:B0-----:R-:W-:-:S06]  /*1020*/  IMAD.WIDE R4, R6, 0x4, R8 ;  /* 0x0000000406047825 */ /* 0x001fcc00078e0208 */
[----:B------:R-:W2:Y:S01]  /*1030*/  LDG.E R4, desc[UR4][R4.64] ;  /* 0x0000000404047981 */ /* 0x000ea2000c1e1900 */
[----:B------:R-:W-:Y:S02]  /*1040*/  IADD3 R2, PT, PT, R2, 0x1, RZ ;  /* 0x0000000102027810 */ /* 0x000fe40007ffe0ff */
[----:B------:R-:W-:Y:S02]  /*1050*/  IADD3 R6, PT, PT, R6, R3, RZ ;  /* 0x0000000306067210 */ /* 0x000fe40007ffe0ff */
[----:B------:R-:W-:Y:S01]  /*1060*/  ISETP.NE.AND P0, PT, R2, RZ, PT ;  /* 0x000000ff0200720c */ /* 0x000fe20003f05270 */
[----:B--2---:R-:W-:-:S12]  /*1070*/  FADD R7, R4, R7 ;  /* 0x0000000704077221 */ /* 0x004fd80000000000 */
[----:B------:R-:W-:Y:S05]  /*1080*/  @P0 BRA `(.L_x_12) ;  /* 0xfffffffc00e40947 */ /* 0x000fea000383ffff */
.L_x_7:
[----:B------:R-:W0:Y:S02]  /*1090*/  LDC.64 R2, c[0x0][0x388] ;  /* 0x0000e200ff027b82 */ /* 0x000e240000000a00 */
[----:B0-----:R-:W-:-:S05]  /*10a0*/  IMAD.WIDE.U32 R2, R0, 0x4, R2 ;  /* 0x0000000400027825 */ /* 0x001fca00078e0002 */
[----:B------:R-:W-:Y:S01]  /*10b0*/  REDG.E.ADD.F32.FTZ.RN.STRONG.GPU desc[UR4][R2.64], R7 ;  /* 0x00000007020079a6 */ /* 0x000fe2000c12f304 */
[----:B------:R-:W-:Y:S05]  /*10c0*/  EXIT ;  /* 0x000000000000794d */ /* 0x000fea0003800000 */
.L_x_13:
        /* <DEDUP_REMOVED lines=11> */
.L_x_94:


//--------------------- .text._Z31compute_output_gradients_kernelPfS_Pii --------------------------
	.section	.text._Z31compute_output_gradients_kernelPfS_Pii,"ax",@progbits
	.align	128
        .global         _Z31compute_output_gradients_kernelPfS_Pii
        .type           _Z31compute_output_gradients_kernelPfS_Pii,@function
        .size           _Z31compute_output_gradients_kernelPfS_Pii,(.L_x_95 - _Z31compute_output_gradients_kernelPfS_Pii)
        .other          _Z31compute_output_gradients_kernelPfS_Pii,@"STO_CUDA_ENTRY STV_DEFAULT"
_Z31compute_output_gradients_kernelPfS_Pii:
.text._Z31compute_output_gradients_kernelPfS_Pii:
        /* <DEDUP_REMOVED lines=9> */
[----:B------:R-:W1:Y:S01]  /*0090*/  LDCU.64 UR4, c[0x0][0x358] ;  /* 0x00006b00ff0477ac */ /* 0x000e620008000a00 */
[----:B------:R-:W-:-:S06]  /*00a0*/  IMAD R7, R9, 0xa, RZ ;  /* 0x0000000a09077824 */ /* 0x000fcc00078e02ff */
[----:B------:R-:W2:Y:S01]  /*00b0*/  LDC.64 R2, c[0x0][0x380] ;  /* 0x0000e000ff027b82 */ /* 0x000ea20000000a00 */
[----:B0-----:R-:W-:-:S05]  /*00c0*/  IMAD.WIDE R4, R7, 0x4, R4 ;  /* 0x0000000407047825 */ /* 0x001fca00078e0204 */
[----:B-1----:R-:W3:Y:S01]  /*00d0*/  LDG.E R11, desc[UR4][R4.64] ;  /* 0x00000004040b7981 */ /* 0x002ee2000c1e1900 */
[----:B--2---:R-:W-:-:S05]  /*00e0*/  IMAD.WIDE R2, R7, 0x4, R2 ;  /* 0x0000000407027825 */ /* 0x004fca00078e0202 */
[----:B---3--:R-:W-:Y:S04]  /*00f0*/  STG.E desc[UR4][R2.64], R11 ;  /* 0x0000000b02007986 */ /* 0x008fe8000c101904 */
[----:B------:R-:W2:Y:S04]  /*0100*/  LDG.E R7, desc[UR4][R4.64+0x4] ;  /* 0x0000040404077981 */ /* 0x000ea8000c1e1900 */
[----:B--2---:R0:W-:Y:S04]  /*0110*/  STG.E desc[UR4][R2.64+0x4], R7 ;  /* 0x0000040702007986 */ /* 0x0041e8000c101904 */
[----:B------:R-:W2:Y:S01]  /*0120*/  LDG.E R13, desc[UR4][R4.64+0x8] ;  /* 0x00000804040d7981 */ /* 0x000ea2000c1e1900 */
[----:B0-----:R-:W0:Y:S03]  /*0130*/  LDC.64 R6, c[0x0][0x390] ;  /* 0x0000e400ff067b82 */ /* 0x001e260000000a00 */
[----:B--2---:R1:W-:Y:S04]  /*0140*/  STG.E desc[UR4][R2.64+0x8], R13 ;  /* 0x0000080d02007986 */ /* 0x0043e8000c101904 */
[----:B------:R-:W2:Y:S04]  /*0150*/  LDG.E R15, desc[UR4][R4.64+0xc] ;  /* 0x00000c04040f7981 */ /* 0x000ea8000c1e1900 */
[----:B--2---:R2:W-:Y:S04]  /*0160*/  STG.E desc[UR4][R2.64+0xc], R15 ;  /* 0x00000c0f02007986 */ /* 0x0045e8000c101904 */
[----:B------:R-:W3:Y:S04]  /*0170*/  LDG.E R17, desc[UR4][R4.64+0x10] ;  /* 0x0000100404117981 */ /* 0x000ee8000c1e1900 */
[----:B---3--:R-:W-:Y:S04]  /*0180*/  STG.E desc[UR4][R2.64+0x10], R17 ;  /* 0x0000101102007986 */ /* 0x008fe8000c101904 */
[----:B------:R-:W3:Y:S04]  /*0190*/  LDG.E R19, desc[UR4][R4.64+0x14] ;  /* 0x0000140404137981 */ /* 0x000ee8000c1e1900 */
[----:B---3--:R-:W-:Y:S04]  /*01a0*/  STG.E desc[UR4][R2.64+0x14], R19 ;  /* 0x0000141302007986 */ /* 0x008fe8000c101904 */
[----:B------:R-:W3:Y:S04]  /*01b0*/  LDG.E R11, desc[UR4][R4.64+0x18] ;  /* 0x00001804040b7981 */ /* 0x000ee8000c1e1900 */
[----:B---3--:R3:W-:Y:S04]  /*01c0*/  STG.E desc[UR4][R2.64+0x18], R11 ;  /* 0x0000180b02007986 */ /* 0x0087e8000c101904 */
[----:B------:R-:W4:Y:S04]  /*01d0*/  LDG.E R21, desc[UR4][R4.64+0x1c] ;  /* 0x00001c0404157981 */ /* 0x000f28000c1e1900 */
[----:B----4-:R-:W-:Y:S04]  /*01e0*/  STG.E desc[UR4][R2.64+0x1c], R21 ;  /* 0x00001c1502007986 */ /* 0x010fe8000c101904 */
[----:B-1----:R-:W4:Y:S01]  /*01f0*/  LDG.E R13, desc[UR4][R4.64+0x20] ;  /* 0x00002004040d7981 */ /* 0x002f22000c1e1900 */
[----:B0-----:R-:W-:-:S03]  /*0200*/  IMAD.WIDE R6, R9, 0x4, R6 ;  /* 0x0000000409067825 */ /* 0x001fc600078e0206 */
[----:B----4-:R-:W-:Y:S04]  /*0210*/  STG.E desc[UR4][R2.64+0x20], R13 ;  /* 0x0000200d02007986 */ /* 0x010fe8000c101904 */
[----:B--2---:R-:W2:Y:S04]  /*0220*/  LDG.E R15, desc[UR4][R4.64+0x24] ;  /* 0x00002404040f7981 */ /* 0x004ea8000c1e1900 */
[----:B--2---:R-:W-:Y:S04]  /*0230*/  STG.E desc[UR4][R2.64+0x24], R15 ;  /* 0x0000240f02007986 */ /* 0x004fe8000c101904 */
[----:B------:R-:W2:Y:S02]  /*0240*/  LDG.E R7, desc[UR4][R6.64] ;  /* 0x0000000406077981 */ /* 0x000ea4000c1e1900 */
[----:B--2---:R-:W-:-:S05]  /*0250*/  IMAD.WIDE R8, R7, 0x4, R2 ;  /* 0x0000000407087825 */ /* 0x004fca00078e0202 */
[----:B------:R-:W3:Y:S02]  /*0260*/  LDG.E R0, desc[UR4][R8.64] ;  /* 0x0000000408007981 */ /* 0x000ee4000c1e1900 */
[----:B---3--:R-:W-:-:S05]  /*0270*/  FADD R11, R0, -1 ;  /* 0xbf800000000b7421 */ /* 0x008fca0000000000 */
[----:B------:R-:W-:Y:S01]  /*0280*/  STG.E desc[UR4][R8.64], R11 ;  /* 0x0000000b08007986 */ /* 0x000fe2000c101904 */
[----:B------:R-:W-:Y:S05]  /*0290*/  EXIT ;  /* 0x000000000000794d */ /* 0x000fea0003800000 */
.L_x_14:
        /* <DEDUP_REMOVED lines=14> */
.L_x_95:


//--------------------- .text._Z16zero_grad_kernelPfi --------------------------
	.section	.text._Z16zero_grad_kernelPfi,"ax",@progbits
	.align	128
        .global         _Z16zero_grad_kernelPfi
        .type           _Z16zero_grad_kernelPfi,@function
        .size           _Z16zero_grad_kernelPfi,(.L_x_96 - _Z16zero_grad_kernelPfi)
        .other          _Z16zero_grad_kernelPfi,@"STO_CUDA_ENTRY STV_DEFAULT"
_Z16zero_grad_kernelPfi:
.text._Z16zero_grad_kernelPfi:
        /* <DEDUP_REMOVED lines=10> */
[----:B0-----:R-:W-:-:S05]  /*00a0*/  IMAD.WIDE R2, R5, 0x4, R2 ;  /* 0x0000000405027825 */ /* 0x001fca00078e0202 */
[----:B-1----:R-:W-:Y:S01]  /*00b0*/  STG.E desc[UR4][R2.64], RZ ;  /* 0x000000ff02007986 */ /* 0x002fe2000c101904 */
[----:B------:R-:W-:Y:S05]  /*00c0*/  EXIT ;  /* 0x000000000000794d */ /* 0x000fea0003800000 */
.L_x_15:
        /* <DEDUP_REMOVED lines=11> */
.L_x_96:


//--------------------- .text._Z21clip_gradients_kernelPfif --------------------------
	.section	.text._Z21clip_gradients_kernelPfif,"ax",@progbits
	.align	128
        .global         _Z21clip_gradients_kernelPfif
        .type           _Z21clip_gradients_kernelPfif,@function
        .size           _Z21clip_gradients_kernelPfif,(.L_x_97 - _Z21clip_gradients_kernelPfif)
        .other          _Z21clip_gradients_kernelPfif,@"STO_CUDA_ENTRY STV_DEFAULT"
_Z21clip_gradients_kernelPfif:
.text._Z21clip_gradients_kernelPfif:
        /* <DEDUP_REMOVED lines=10> */
[----:B0-----:R-:W-:-:S06]  /*00a0*/  IMAD.WIDE R2, R5, 0x4, R2 ;  /* 0x0000000405027825 */ /* 0x001fcc00078e0202 */
[----:B------:R-:W0:Y:S01]  /*00b0*/  LDC R5, c[0x0][0x38c] ;  /* 0x0000e300ff057b82 */ /* 0x000e220000000800 */
[----:B-1----:R-:W0:Y:S02]  /*00c0*/  LDG.E R0, desc[UR4][R2.64] ;  /* 0x0000000402007981 */ /* 0x002e24000c1e1900 */
[----:B0-----:R-:W-:-:S13]  /*00d0*/  FSETP.GT.AND P0, PT, R0, R5, PT ;  /* 0x000000050000720b */ /* 0x001fda0003f04000 */
[----:B------:R0:W-:Y:S01]  /*00e0*/  @P0 STG.E desc[UR4][R2.64], R5 ;  /* 0x0000000502000986 */ /* 0x0001e2000c101904 */
[----:B------:R-:W-:Y:S05]  /*00f0*/  @P0 EXIT ;  /* 0x000000000000094d */ /* 0x000fea0003800000 */
[----:B------:R-:W-:-:S13]  /*0100*/  FSETP.GEU.AND P0, PT, R0, -R5, PT ;  /* 0x800000050000720b */ /* 0x000fda0003f0e000 */
[----:B------:R-:W-:Y:S05]  /*0110*/  @P0 EXIT ;  /* 0x000000000000094d */ /* 0x000fea0003800000 */
[----:B0-----:R-:W-:-:S05]  /*0120*/  FADD R5, -R5, -RZ ;  /* 0x800000ff05057221 */ /* 0x001fca0000000100 */
[----:B------:R-:W-:Y:S01]  /*0130*/  STG.E desc[UR4][R2.64], R5 ;  /* 0x0000000502007986 */ /* 0x000fe2000c101904 */
[----:B------:R-:W-:Y:S05]  /*0140*/  EXIT ;  /* 0x000000000000794d */ /* 0x000fea0003800000 */
.L_x_16:
        /* <DEDUP_REMOVED lines=11> */
.L_x_97:


//--------------------- .text._Z14softmax_kernelPfii --------------------------
	.section	.text._Z14softmax_kernelPfii,"ax",@progbits
	.align	128
        .global         _Z14softmax_kernelPfii
        .type           _Z14softmax_kernelPfii,@function
        .size           _Z14softmax_kernelPfii,(.L_x_90 - _Z14softmax_kernelPfii)
        .other          _Z14softmax_kernelPfii,@"STO_CUDA_ENTRY STV_DEFAULT"
_Z14softmax_kernelPfii:
.text._Z14softmax_kernelPfii:
[----:B------:R-:W-:Y:S08]  /*0000*/  LDC R1, c[0x0][0x37c] ;  /* 0x0000df00ff017b82 */ /* 0x000ff00000000800 */
[----:B------:R-:W0:Y:S08]  /*0010*/  S2UR UR4, SR_CTAID.X ;  /* 0x00000000000479c3 */ /* 0x000e300000002500 */
[----:B------:R-:W0:Y:S02]  /*0020*/  LDC R0, c[0x0][0x388] ;  /* 0x0000e200ff007b82 */ /* 0x000e240000000800 */
[----:B0-----:R-:W-:-:S13]  /*0030*/  ISETP.LE.AND P0, PT, R0, UR4, PT ;  /* 0x0000000400007c0c */ /* 0x001fda000bf03270 */
[----:B------:R-:W-:Y:S05]  /*0040*/  @P0 EXIT ;  /* 0x000000000000094d */ /* 0x000fea0003800000 */
[----:B------:R-:W0:Y:S01]  /*0050*/  LDC R3, c[0x0][0x38c] ;  /* 0x0000e300ff037b82 */ /* 0x000e220000000800 */
[----:B------:R-:W1:Y:S07]  /*0060*/  LDCU.64 UR8, c[0x0][0x358] ;  /* 0x00006b00ff0877ac */ /* 0x000e6e0008000a00 */
[----:B------:R-:W2:Y:S01]  /*0070*/  LDC.64 R6, c[0x0][0x380] ;  /* 0x0000e000ff067b82 */ /* 0x000ea20000000a00 */
[----:B0-----:R-:W-:-:S04]  /*0080*/  IMAD R2, R3, UR4, RZ ;  /* 0x0000000403027c24 */ /* 0x001fc8000f8e02ff */
[----:B--2---:R-:W-:-:S05]  /*0090*/  IMAD.WIDE R4, R2, 0x4, R6 ;  /* 0x0000000402047825 */ /* 0x004fca00078e0206 */
[----:B-1----:R0:W5:Y:S01]  /*00a0*/  LDG.E R0, desc[UR8][R4.64] ;  /* 0x0000000804007981 */ /* 0x002162000c1e1900 */
[----:B------:R-:W-:-:S13]  /*00b0*/  ISETP.GE.AND P0, PT, R3, 0x2, PT ;  /* 0x000000020300780c */ /* 0x000fda0003f06270 */
[----:B0-----:R-:W-:Y:S05]  /*00c0*/  @!P0 BRA `(.L_x_17) ;  /* 0x0000000400a88947 */ /* 0x001fea0003800000 */
[C---:B------:R-:W-:Y:S01]  /*00d0*/  IADD3 R4, PT, PT, R3.reuse, -0x2, RZ ;  /* 0xfffffffe03047810 */ /* 0x040fe20007ffe0ff */
[----:B------:R-:W-:Y:S01]  /*00e0*/  UMOV UR4, 0x1 ;  /* 0x0000000100047882 */ /* 0x000fe20000000000 */
[----:B------:R-:W-:Y:S02]  /*00f0*/  IADD3 R3, PT, PT, R3, -0x1, RZ ;  /* 0xffffffff03037810 */ /* 0x000fe40007ffe0ff */
[----:B------:R-:W-:Y:S02]  /*0100*/  ISETP.GE.U32.AND P0, PT, R4, 0xf, PT ;  /* 0x0000000f0400780c */ /* 0x000fe40003f06070 */
[----:B------:R-:W-:-:S11]  /*0110*/  LOP3.LUT R19, R3, 0xf, RZ, 0xc0, !PT ;  /* 0x0000000f03137812 */ /* 0x000fd600078ec0ff */
[----:B------:R-:W-:Y:S05]  /*0120*/  @!P0 BRA `(.L_x_18) ;  /* 0x00000000009c8947 */ /* 0x000fea0003800000 */
[----:B------:R-:W-:Y:S01]  /*0130*/  IADD3 R5, PT, PT, R2, 0x1, RZ ;  /* 0x0000000102057810 */ /* 0x000fe20007ffe0ff */
[----:B------:R-:W-:-:S04]  /*0140*/  UMOV UR4, URZ ;  /* 0x000000ff00047c82 */ /* 0x000fc80008000000 */
[----:B------:R-:W-:Y:S01]  /*0150*/  IMAD.WIDE.U32 R4, R5, 0x4, R6 ;  /* 0x0000000405047825 */ /* 0x000fe200078e0006 */
[----:B------:R-:W-:Y:S02]  /*0160*/  LOP3.LUT R6, R3, 0xfffffff0, RZ, 0xc0, !PT ;  /* 0xfffffff003067812 */ /* 0x000fe400078ec0ff */
[----:B------:R-:W-:Y:S02]  /*0170*/  IADD3 R12, P0, PT, R4, 0x20, RZ ;  /* 0x00000020040c7810 */ /* 0x000fe40007f1e0ff */
[----:B------:R-:W-:Y:S02]  /*0180*/  IADD3 R6, PT, PT, -R6, RZ, RZ ;  /* 0x000000ff06067210 */ /* 0x000fe40007ffe1ff */
[----:B------:R-:W-:-:S09]  /*0190*/  IADD3.X R5, PT, PT, RZ, R5, RZ, P0, !PT ;  /* 0x00000005ff057210 */ /* 0x000fd200007fe4ff */
.L_x_19:
[----:B------:R-:W-:-:S05]  /*01a0*/  MOV R4, R12 ;  /* 0x0000000c00047202 */ /* 0x000fca0000000f00 */
[----:B------:R-:W2:Y:S04]  /*01b0*/  LDG.E R11, desc[UR8][R4.64+-0x20] ;  /* 0xffffe008040b7981 */ /* 0x000ea8000c1e1900 */
[----:B------:R-:W2:Y:S04]  /*01c0*/  LDG.E R12, desc[UR8][R4.64+-0x1c] ;  /* 0xffffe408040c7981 */ /* 0x000ea8000c1e1900 */
[----:B------:R-:W3:Y:S04]  /*01d0*/  LDG.E R14, desc[UR8][R4.64+-0x18] ;  /* 0xffffe808040e7981 */ /* 0x000ee8000c1e1900 */
[----:B------:R-:W3:Y:S04]  /*01e0*/  LDG.E R13, desc[UR8][R4.64+-0x14] ;  /* 0xffffec08040d7981 */ /* 0x000ee8000c1e1900 */
[----:B------:R-:W4:Y:S04]  /*01f0*/  LDG.E R16, desc[UR8][R4.64+-0x10] ;  /* 0xfffff00804107981 */ /* 0x000f28000c1e1900 */
        /* <DEDUP_REMOVED lines=10> */
[----:B------:R0:W4:Y:S01]  /*02a0*/  LDG.E R7, desc[UR8][R4.64+0x1c] ;  /* 0x00001c0804077981 */ /* 0x000122000c1e1900 */
[----:B------:R-:W-:Y:S01]  /*02b0*/  IADD3 R6, PT, PT, R6, 0x10, RZ ;  /* 0x0000001006067810 */ /* 0x000fe20007ffe0ff */
[----:B------:R-:W-:-:S03]  /*02c0*/  UIADD3 UR4, UPT, UPT, UR4, 0x10, URZ ;  /* 0x0000001004047890 */ /* 0x000fc6000fffe0ff */
[----:B------:R-:W-:Y:S02]  /*02d0*/  ISETP.NE.AND P0, PT, R6, RZ, PT ;  /* 0x000000ff0600720c */ /* 0x000fe40003f05270 */
[----:B--2--5:R-:W-:Y:S02]  /*02e0*/  FMNMX3 R11, R0, R11, R12, !PT ;  /* 0x0000000b000b7276 */ /* 0x024fe4000780000c */
[----:B------:R-:W-:-:S04]  /*02f0*/  IADD3 R12, P1, PT, R4, 0x40, RZ ;  /* 0x00000040040c7810 */ /* 0x000fc80007f3e0ff */
[----:B0-----:R-:W-:Y:S02]  /*0300*/  IADD3.X R5, PT, PT, RZ, R5, RZ, P1, !PT ;  /* 0x00000005ff057210 */ /* 0x001fe40000ffe4ff */
[----:B---3--:R-:W-:-:S04]  /*0310*/  FMNMX3 R11, R11, R14, R13, !PT ;  /* 0x0000000e0b0b7276 */ /* 0x008fc8000780000d */
[----:B----4-:R-:W-:-:S04]  /*0320*/  FMNMX3 R11, R11, R16, R15, !PT ;  /* 0x000000100b0b7276 */ /* 0x010fc8000780000f */
[----:B------:R-:W-:-:S04]  /*0330*/  FMNMX3 R11, R11, R18, R17, !PT ;  /* 0x000000120b0b7276 */ /* 0x000fc80007800011 */
[----:B------:R-:W-:-:S04]  /*0340*/  FMNMX3 R11, R11, R20, R21, !PT ;  /* 0x000000140b0b7276 */ /* 0x000fc80007800015 */
[----:B------:R-:W-:-:S04]  /*0350*/  FMNMX3 R11, R11, R22, R23, !PT ;  /* 0x000000160b0b7276 */ /* 0x000fc80007800017 */
[----:B------:R-:W-:-:S04]  /*0360*/  FMNMX3 R9, R11, R9, R10, !PT ;  /* 0x000000090b097276 */ /* 0x000fc8000780000a */
[----:B------:R-:W-:Y:S01]  /*0370*/  FMNMX3 R0, R9, R8, R7, !PT ;  /* 0x0000000809007276 */ /* 0x000fe20007800007 */
[----:B------:R-:W-:Y:S06]  /*0380*/  @P0 BRA `(.L_x_19) ;  /* 0xfffffffc00840947 */ /* 0x000fec000383ffff */
[----:B------:R-:W-:-:S12]  /*0390*/  UIADD3 UR4, UPT, UPT, UR4, 0x1, URZ ;  /* 0x0000000104047890 */ /* 0x000fd8000fffe0ff */
.L_x_18:
[----:B------:R-:W-:-:S13]  /*03a0*/  ISETP.NE.AND P0, PT, R19, RZ, PT ;  /* 0x000000ff1300720c */ /* 0x000fda0003f05270 */
[----:B------:R-:W-:Y:S05]  /*03b0*/  @!P0 BRA `(.L_x_17) ;  /* 0x0000000000ec8947 */ /* 0x000fea0003800000 */
[----:B------:R-:W-:Y:S02]  /*03c0*/  ISETP.GE.U32.AND P0, PT, R19, 0x8, PT ;  /* 0x000000081300780c */ /* 0x000fe40003f06070 */
[----:B------:R-:W-:-:S04]  /*03d0*/  LOP3.LUT R15, R3, 0x7, RZ, 0xc0, !PT ;  /* 0x00000007030f7812 */ /* 0x000fc800078ec0ff */
[----:B------:R-:W-:-:S07]  /*03e0*/  ISETP.NE.AND P1, PT, R15, RZ, PT ;  /* 0x000000ff0f00720c */ /* 0x000fce0003f25270 */
[----:B------:R-:W-:Y:S06]  /*03f0*/  @!P0 BRA `(.L_x_20) ;  /* 0x0000000000548947 */ /* 0x000fec0003800000 */
[----:B------:R-:W0:Y:S01]  /*0400*/  LDC.64 R10, c[0x0][0x380] ;  /* 0x0000e000ff0a7b82 */ /* 0x000e220000000a00 */
[C---:B------:R-:W-:Y:S02]  /*0410*/  IADD3 R8, P0, PT, R2.reuse, UR4, RZ ;  /* 0x0000000402087c10 */ /* 0x040fe4000ff1e0ff */
[----:B------:R-:W-:Y:S02]  /*0420*/  IADD3 R5, PT, PT, R2, UR4, RZ ;  /* 0x0000000402057c10 */ /* 0x000fe4000fffe0ff */
[----:B------:R-:W-:-:S03]  /*0430*/  IADD3.X R9, PT, PT, RZ, RZ, RZ, P0, !PT ;  /* 0x000000ffff097210 */ /* 0x000fc600007fe4ff */
[----:B------:R-:W1:Y:S01]  /*0440*/  LDC.64 R6, c[0x0][0x380] ;  /* 0x0000e000ff067b82 */ /* 0x000e620000000a00 */
[----:B0-----:R-:W-:Y:S01]  /*0450*/  LEA R4, P0, R8, R10, 0x2 ;  /* 0x0000000a08047211 */ /* 0x001fe200078010ff */
[----:B-1----:R-:W-:-:S03]  /*0460*/  IMAD.WIDE.U32 R6, R5, 0x4, R6 ;  /* 0x0000000405067825 */ /* 0x002fc600078e0006 */
[----:B------:R-:W-:-:S03]  /*0470*/  LEA.HI.X R5, R8, R11, R9, 0x2, P0 ;  /* 0x0000000b08057211 */ /* 0x000fc600000f1409 */
[----:B------:R-:W2:Y:S04]  /*0480*/  LDG.E R7, desc[UR8][R6.64] ;  /* 0x0000000806077981 */ /* 0x000ea8000c1e1900 */
[----:B------:R-:W2:Y:S04]  /*0490*/  LDG.E R8, desc[UR8][R4.64+0x4] ;  /* 0x0000040804087981 */ /* 0x000ea8000c1e1900 */
[----:B------:R-:W3:Y:S04]  /*04a0*/  LDG.E R9, desc[UR8][R4.64+0x8] ;  /* 0x0000080804097981 */ /* 0x000ee8000c1e1900 */
[----:B------:R-:W3:Y:S04]  /*04b0*/  LDG.E R10, desc[UR8][R4.64+0xc] ;  /* 0x00000c08040a7981 */ /* 0x000ee8000c1e1900 */
[----:B------:R-:W4:Y:S04]  /*04c0*/  LDG.E R11, desc[UR8][R4.64+0x10] ;  /* 0x00001008040b7981 */ /* 0x000f28000c1e1900 */
[----:B------:R-:W4:Y:S04]  /*04d0*/  LDG.E R12, desc[UR8][R4.64+0x14] ;  /* 0x00001408040c7981 */ /* 0x000f28000c1e1900 */
[----:B------:R-:W4:Y:S04]  /*04e0*/  LDG.E R13, desc[UR8][R4.64+0x18] ;  /* 0x00001808040d7981 */ /* 0x000f28000c1e1900 */
[----:B------:R-:W4:Y:S01]  /*04f0*/  LDG.E R14, desc[UR8][R4.64+0x1c] ;  /* 0x00001c08040e7981 */ /* 0x000f22000c1e1900 */
[----:B------:R-:W-:Y:S01]  /*0500*/  UIADD3 UR4, UPT, UPT, UR4, 0x8, URZ ;  /* 0x0000000804047890 */ /* 0x000fe2000fffe0ff */
[----:B--2--5:R-:W-:-:S04]  /*0510*/  FMNMX3 R8, R0, R7, R8, !PT ;  /* 0x0000000700087276 */ /* 0x024fc80007800008 */
[----:B---3--:R-:W-:-:S04]  /*0520*/  FMNMX3 R8, R8, R9, R10, !PT ;  /* 0x0000000908087276 */ /* 0x008fc8000780000a */
[----:B----4-:R-:W-:-:S04]  /*0530*/  FMNMX3 R8, R8, R11, R12, !PT ;  /* 0x0000000b08087276 */ /* 0x010fc8000780000c */
[----:B------:R-:W-:-:S07]  /*0540*/  FMNMX3 R0, R8, R13, R14, !PT ;  /* 0x0000000d08007276 */ /* 0x000fce000780000e */
.L_x_20:
        /* <DEDUP_REMOVED lines=16> */
[----:B------:R-:W3:Y:S01]  /*0650*/  LDG.E R10, desc[UR8][R6.64+0xc] ;  /* 0x00000c08060a7981 */ /* 0x000ee2000c1e1900 */
[----:B------:R-:W-:Y:S01]  /*0660*/  UIADD3 UR4, UPT, UPT, UR4, 0x4, URZ ;  /* 0x0000000404047890 */ /* 0x000fe2000fffe0ff */
[----:B--2--5:R-:W-:-:S04]  /*0670*/  FMNMX3 R0, R0, R5, R8, !PT ;  /* 0x0000000500007276 */ /* 0x024fc80007800008 */
[----:B---3--:R-:W-:-:S07]  /*0680*/  FMNMX3 R0, R0, R9, R10, !PT ;  /* 0x0000000900007276 */ /* 0x008fce000780000a */
.L_x_21:
[----:B------:R-:W-:Y:S05]  /*0690*/  @!P1 BRA `(.L_x_17) ;  /* 0x0000000000349947 */ /* 0x000fea0003800000 */
[----:B------:R-:W0:Y:S01]  /*06a0*/  LDC.64 R4, c[0x0][0x380] ;  /* 0x0000e000ff047b82 */ /* 0x000e220000000a00 */
[----:B------:R-:W-:Y:S02]  /*06b0*/  IADD3 R7, PT, PT, R2, UR4, RZ ;  /* 0x0000000402077c10 */ /* 0x000fe4000fffe0ff */
[----:B------:R-:W-:-:S03]  /*06c0*/  IADD3 R3, PT, PT, -R3, RZ, RZ ;  /* 0x000000ff03037210 */ /* 0x000fc60007ffe1ff */
[----:B0-----:R-:W-:-:S05]  /*06d0*/  IMAD.WIDE.U32 R4, R7, 0x4, R4 ;  /* 0x0000000407047825 */ /* 0x001fca00078e0004 */
[----:B------:R-:W-:-:S07]  /*06e0*/  MOV R7, R5 ;  /* 0x0000000500077202 */ /* 0x000fce0000000f00 */
.L_x_22:
[----:B------:R-:W-:-:S06]  /*06f0*/  MOV R5, R7 ;  /* 0x0000000700057202 */ /* 0x000fcc0000000f00 */
[----:B------:R0:W2:Y:S01]  /*0700*/  LDG.E R5, desc[UR8][R4.64] ;  /* 0x0000000804057981 */ /* 0x0000a2000c1e1900 */
[----:B------:R-:W-:-:S04]  /*0710*/  IADD3 R3, PT, PT, R3, 0x1, RZ ;  /* 0x0000000103037810 */ /* 0x000fc80007ffe0ff */
[----:B------:R-:W-:Y:S02]  /*0720*/  ISETP.NE.AND P0, PT, R3, RZ, PT ;  /* 0x000000ff0300720c */ /* 0x000fe40003f05270 */
[----:B0-----:R-:W-:-:S04]  /*0730*/  IADD3 R4, P1, PT, R4, 0x4, RZ ;  /* 0x0000000404047810 */ /* 0x001fc80007f3e0ff */
[----:B------:R-:W-:Y:S02]  /*0740*/  IADD3.X R7, PT, PT, RZ, R7, RZ, P1, !PT ;  /* 0x00000007ff077210 */ /* 0x000fe40000ffe4ff */
[----:B--2--5:R-:W-:-:S05]  /*0750*/  FMNMX R0, R5, R0, !PT ;  /* 0x0000000005007209 */ /* 0x024fca0007800000 */
[----:B------:R-:W-:Y:S05]  /*0760*/  @P0 BRA `(.L_x_22) ;  /* 0xfffffffc00e00947 */ /* 0x000fea000383ffff */
.L_x_17:
[----:B------:R-:W0:Y:S01]  /*0770*/  LDCU UR5, c[0x0][0x38c] ;  /* 0x00007180ff0577ac */ /* 0x000e220008000800 */
[----:B------:R-:W-:Y:S01]  /*0780*/  HFMA2 R3, -RZ, RZ, 0, 0 ;  /* 0x00000000ff037431 */ /* 0x000fe200000001ff */
[----:B0-----:R-:W-:-:S09]  /*0790*/  UISETP.GE.AND UP0, UPT, UR5, 0x1, UPT ;  /* 0x000000010500788c */ /* 0x001fd2000bf06270 */
[----:B------:R-:W-:Y:S05]  /*07a0*/  BRA.U !UP0, `(.L_x_23) ;  /* 0x0000000d08c47547 */ /* 0x000fea000b800000 */
[----:B------:R-:W-:Y:S01]  /*07b0*/  UISETP.GE.U32.AND UP1, UPT, UR5, 0x8, UPT ;  /* 0x000000080500788c */ /* 0x000fe2000bf26070 */
[----:B------:R-:W-:Y:S01]  /*07c0*/  MOV R3, RZ ;  /* 0x000000ff00037202 */ /* 0x000fe20000000f00 */
[----:B------:R-:W-:Y:S01]  /*07d0*/  ULOP3.LUT UR6, UR5, 0x7, URZ, 0xc0, !UPT ;  /* 0x0000000705067892 */ /* 0x000fe2000f8ec0ff */
[----:B------:R-:W-:-:S03]  /*07e0*/  UMOV UR4, URZ ;  /* 0x000000ff00047c82 */ /* 0x000fc60008000000 */
[----:B------:R-:W-:-:S03]  /*07f0*/  UISETP.NE.AND UP0, UPT, UR6, URZ, UPT ;  /* 0x000000ff0600728c */ /* 0x000fc6000bf05270 */
[----:B------:R-:W-:Y:S08]  /*0800*/  BRA.U !UP1, `(.L_x_24) ;  /* 0x0000000509c07547 */ /* 0x000ff0000b800000 */
[----:B------:R-:W0:Y:S01]  /*0810*/  LDC.64 R4, c[0x0][0x380] ;  /* 0x0000e000ff047b82 */ /* 0x000e220000000a00 */
[----:B------:R-:W-:Y:S01]  /*0820*/  ULOP3.LUT UR4, UR5, 0x7ffffff8, URZ, 0xc0, !UPT ;  /* 0x7ffffff805047892 */ /* 0x000fe2000f8ec0ff */
[----:B------:R-:W-:-:S03]  /*0830*/  MOV R3, RZ ;  /* 0x000000ff00037202 */ /* 0x000fc60000000f00 */
[----:B------:R-:W-:Y:S01]  /*0840*/  UIADD3 UR5, UPT, UPT, -UR4, URZ, URZ ;  /* 0x000000ff04057290 */ /* 0x000fe2000fffe1ff */
[----:B0-----:R-:W-:-:S03]  /*0850*/  IMAD.WIDE.U32 R4, R2, 0x4, R4 ;  /* 0x0000000402047825 */ /* 0x001fc600078e0004 */
[----:B------:R-:W-:-:S04]  /*0860*/  IADD3 R8, P0, PT, R4, 0x10, RZ ;  /* 0x0000001004087810 */ /* 0x000fc80007f1e0ff */
[----:B------:R-:W-:-:S09]  /*0870*/  IADD3.X R7, PT, PT, RZ, R5, RZ, P0, !PT ;  /* 0x00000005ff077210 */ /* 0x000fd200007fe4ff */
.L_x_25:
[----:B--2---:R-:W-:Y:S02]  /*0880*/  MOV R4, R8 ;  /* 0x0000000800047202 */ /* 0x004fe40000000f00 */
[----:B------:R-:W-:-:S05]  /*0890*/  MOV R5, R7 ;  /* 0x0000000700057202 */ /* 0x000fca0000000f00 */
[----:B------:R-:W2:Y:S04]  /*08a0*/  LDG.E R7, desc[UR8][R4.64+-0x10] ;  /* 0xfffff00804077981 */ /* 0x000ea8000c1e1900 */
[----:B------:R-:W3:Y:S04]  /*08b0*/  LDG.E R25, desc[UR8][R4.64+-0xc] ;  /* 0xfffff40804197981 */ /* 0x000ee8000c1e1900 */
[----:B------:R-:W4:Y:S04]  /*08c0*/  LDG.E R21, desc[UR8][R4.64+-0x8] ;  /* 0xfffff80804157981 */ /* 0x000f28000c1e1900 */
[----:B------:R-:W4:Y:S04]  /*08d0*/  LDG.E R23, desc[UR8][R4.64+-0x4] ;  /* 0xfffffc0804177981 */ /* 0x000f28000c1e1900 */
[----:B------:R-:W4:Y:S04]  /*08e0*/  LDG.E R11, desc[UR8][R4.64] ;  /* 0x00000008040b7981 */ /* 0x000f28000c1e1900 */
[----:B------:R-:W4:Y:S04]  /*08f0*/  LDG.E R15, desc[UR8][R4.64+0x4] ;  /* 0x00000408040f7981 */ /* 0x000f28000c1e1900 */
[----:B------:R-:W4:Y:S04]  /*0900*/  LDG.E R19, desc[UR8][R4.64+0x8] ;  /* 0x0000080804137981 */ /* 0x000f28000c1e1900 */
[----:B------:R-:W4:Y:S01]  /*0910*/  LDG.E R17, desc[UR8][R4.64+0xc] ;  /* 0x00000c0804117981 */ /* 0x000f22000c1e1900 */
[----:B------:R-:W-:Y:S01]  /*0920*/  HFMA2 R12, -RZ, RZ, 0.96630859375, -0.0022525787353515625 ;  /* 0x3bbb989dff0c7431 */ /* 0x000fe200000001ff */
[----:B------:R-:W-:Y:S01]  /*0930*/  MOV R13, 0x437c0000 ;  /* 0x437c0000000d7802 */ /* 0x000fe20000000f00 */
[----:B------:R-:W-:-:S04]  /*0940*/  UIADD3 UR5, UPT, UPT, UR5, 0x8, URZ ;  /* 0x0000000805057890 */ /* 0x000fc8000fffe0ff */
[----:B------:R-:W-:Y:S01]  /*0950*/  UISETP.NE.AND UP1, UPT, UR5, URZ, UPT ;  /* 0x000000ff0500728c */ /* 0x000fe2000bf25270 */
[----:B--2--5:R-:W-:-:S04]  /*0960*/  FADD R7, R7, -R0 ;  /* 0x8000000007077221 */ /* 0x024fc80000000000 */
[----:B------:R-:W-:Y:S01]  /*0970*/  FFMA.SAT R6, R7, R12, 0.5 ;  /* 0x3f00000007067423 */ /* 0x000fe2000000200c */
[----:B---3--:R-:W-:-:S03]  /*0980*/  FADD R25, R25, -R0 ;  /* 0x8000000019197221 */ /* 0x008fc60000000000 */
[-C--:B------:R-:W-:Y:S01]  /*0990*/  FFMA.RM R9, R6, R13.reuse, 12582913 ;  /* 0x4b40000106097423 */ /* 0x080fe2000000400d */
[-C--:B------:R-:W-:Y:S01]  /*09a0*/  FFMA.SAT R6, R25, R12.reuse, 0.5 ;  /* 0x3f00000019067423 */ /* 0x080fe2000000200c */
[--C-:B----4-:R-:W-:Y:S02]  /*09b0*/  FADD R21, R21, -R0.reuse ;  /* 0x8000000015157221 */ /* 0x110fe40000000000 */
[----:B------:R-:W-:Y:S01]  /*09c0*/  FADD R8, R9, -12583039 ;  /* 0xcb40007f09087421 */ /* 0x000fe20000000000 */
[-C--:B------:R-:W-:Y:S01]  /*09d0*/  FFMA.RM R6, R6, R13.reuse, 12582913 ;  /* 0x4b40000106067423 */ /* 0x080fe2000000400d */
[-C--:B------:R-:W-:Y:S01]  /*09e0*/  FFMA.SAT R14, R21, R12.reuse, 0.5 ;  /* 0x3f000000150e7423 */ /* 0x080fe2000000200c */
[----:B------:R-:W-:Y:S01]  /*09f0*/  FADD R23, R23, -R0 ;  /* 0x8000000017177221 */ /* 0x000fe20000000000 */
[----:B------:R-:W-:Y:S01]  /*0a00*/  FFMA R8, R7, 1.4426950216293334961, -R8 ;  /* 0x3fb8aa3b07087823 */ /* 0x000fe20000000808 */
[C---:B------:R-:W-:Y:S01]  /*0a10*/  FADD R10, R6.reuse, -12583039 ;  /* 0xcb40007f060a7421 */ /* 0x040fe20000000000 */
[----:B------:R-:W-:Y:S01]  /*0a20*/  SHF.L.U32 R6, R6, 0x17, RZ ;  /* 0x0000001706067819 */ /* 0x000fe200000006ff */
[----:B------:R-:W-:Y:S01]  /*0a30*/  FFMA.SAT R18, R23, R12, 0.5 ;  /* 0x3f00000017127423 */ /* 0x000fe2000000200c */
[----:B------:R-:W-:Y:S01]  /*0a40*/  FFMA R8, R7, 1.925963033500011079e-08, R8 ;  /* 0x32a5706007087823 */ /* 0x000fe20000000008 */
[----:B------:R-:W-:Y:S01]  /*0a50*/  FFMA.RM R7, R14, R13, 12582913 ;  /* 0x4b4000010e077423 */ /* 0x000fe2000000400d */
[----:B------:R-:W-:-:S03]  /*0a60*/  FFMA R10, R25, 1.4426950216293334961, -R10 ;  /* 0x3fb8aa3b190a7823 */ /* 0x000fc6000000080a */
[----:B------:R-:W-:Y:S01]  /*0a70*/  FADD R14, R7, -12583039 ;  /* 0xcb40007f070e7421 */ /* 0x000fe20000000000 */
[----:B------:R-:W-:Y:S01]  /*0a80*/  FFMA R16, R25, 1.925963033500011079e-08, R10 ;  /* 0x32a5706019107823 */ /* 0x000fe2000000000a */
[----:B------:R-:W-:Y:S01]  /*0a90*/  FADD R25, R11, -R0 ;  /* 0x800000000b197221 */ /* 0x000fe20000000000 */
[-C--:B------:R-:W-:Y:S01]  /*0aa0*/  FFMA.RM R10, R18, R13.reuse, 12582913 ;  /* 0x4b400001120a7423 */ /* 0x080fe2000000400d */
[----:B------:R-:W-:Y:S01]  /*0ab0*/  FFMA R14, R21, 1.4426950216293334961, -R14 ;  /* 0x3fb8aa3b150e7823 */ /* 0x000fe2000000080e */
[----:B------:R-:W0:Y:S01]  /*0ac0*/  MUFU.EX2 R8, R8 ;  /* 0x0000000800087308 */ /* 0x000e220000000800 */
[----:B------:R-:W-:Y:S01]  /*0ad0*/  FFMA.SAT R22, R25, R12, 0.5 ;  /* 0x3f00000019167423 */ /* 0x000fe2000000200c */
[----:B------:R-:W-:Y:S01]  /*0ae0*/  FADD R18, R10, -12583039 ;  /* 0xcb40007f0a127421 */ /* 0x000fe20000000000 */
[----:B------:R-:W-:Y:S01]  /*0af0*/  FFMA R20, R21, 1.925963033500011079e-08, R14 ;  /* 0x32a5706015147823 */ /* 0x000fe2000000000e */
[----:B------:R-:W-:Y:S01]  /*0b00*/  FADD R21, R15, -R0 ;  /* 0x800000000f157221 */ /* 0x000fe20000000000 */
[----:B------:R-:W-:Y:S01]  /*0b10*/  FFMA.RM R14, R22, R13, 12582913 ;  /* 0x4b400001160e7423 */ /* 0x000fe2000000400d */
[----:B------:R-:W-:-:S02]  /*0b20*/  FFMA R18, R23, 1.4426950216293334961, -R18 ;  /* 0x3fb8aa3b17127823 */ /* 0x000fc40000000812 */
[-C--:B------:R-:W-:Y:S01]  /*0b30*/  FFMA.SAT R26, R21, R12.reuse, 0.5 ;  /* 0x3f000000151a7423 */ /* 0x080fe2000000200c */
[----:B------:R-:W-:Y:S01]  /*0b40*/  FADD R24, R14, -12583039 ;  /* 0xcb40007f0e187421 */ /* 0x000fe20000000000 */
[----:B------:R-:W-:Y:S01]  /*0b50*/  FFMA R22, R23, 1.925963033500011079e-08, R18 ;  /* 0x32a5706017167823 */ /* 0x000fe20000000012 */
[----:B------:R-:W-:Y:S01]  /*0b60*/  FADD R23, R19, -R0 ;  /* 0x8000000013177221 */ /* 0x000fe20000000000 */
[-C--:B------:R-:W-:Y:S01]  /*0b70*/  FFMA.RM R18, R26, R13.reuse, 12582913 ;  /* 0x4b4000011a127423 */ /* 0x080fe2000000400d */
[----:B------:R-:W-:Y:S01]  /*0b80*/  FFMA R24, R25, 1.4426950216293334961, -R24 ;  /* 0x3fb8aa3b19187823 */ /* 0x000fe20000000818 */
[----:B------:R-:W1:Y:S01]  /*0b90*/  MUFU.EX2 R11, R16 ;  /* 0x00000010000b7308 */ /* 0x000e620000000800 */
[-C--:B------:R-:W-:Y:S01]  /*0ba0*/  FFMA.SAT R28, R23, R12.reuse, 0.5 ;  /* 0x3f000000171c7423 */ /* 0x080fe2000000200c */
[----:B------:R-:W-:Y:S01]  /*0bb0*/  FADD R26, R18, -12583039 ;  /* 0xcb40007f121a7421 */ /* 0x000fe20000000000 */
[----:B------:R-:W-:Y:S01]  /*0bc0*/  FFMA R24, R25, 1.925963033500011079e-08, R24 ;  /* 0x32a5706019187823 */ /* 0x000fe20000000018 */
[----:B------:R-:W-:Y:S01]  /*0bd0*/  FADD R25, R17, -R0 ;  /* 0x8000000011197221 */ /* 0x000fe20000000000 */
[-C--:B------:R-:W-:Y:S01]  /*0be0*/  FFMA.RM R19, R28, R13.reuse, 12582913 ;  /* 0x4b4000011c137423 */ /* 0x080fe2000000400d */
[----:B------:R-:W-:Y:S01]  /*0bf0*/  FFMA R26, R21, 1.4426950216293334961, -R26 ;  /* 0x3fb8aa3b151a7823 */ /* 0x000fe2000000081a */
[----:B------:R-:W-:Y:S01]  /*0c00*/  SHF.L.U32 R14, R14, 0x17, RZ ;  /* 0x000000170e0e7819 */ /* 0x000fe200000006ff */
[----:B------:R-:W-:Y:S01]  /*0c10*/  FFMA.SAT R28, R25, R12, 0.5 ;  /* 0x3f000000191c7423 */ /* 0x000fe2000000200c */
[----:B------:R2:W3:Y:S01]  /*0c20*/  MUFU.EX2 R15, R20 ;  /* 0x00000014000f7308 */ /* 0x0004e20000000800 */
[----:B------:R-:W-:Y:S01]  /*0c30*/  FFMA R12, R21, 1.925963033500011079e-08, R26 ;  /* 0x32a57060150c7823 */ /* 0x000fe2000000001a */
[----:B------:R-:W-:Y:S01]  /*0c40*/  SHF.L.U32 R21, R9, 0x17, RZ ;  /* 0x0000001709157819 */ /* 0x000fe200000006ff */
[----:B------:R-:W-:-:S04]  /*0c50*/  FFMA.RM R13, R28, R13, 12582913 ;  /* 0x4b4000011c0d7423 */ /* 0x000fc8000000400d */
[----:B0-----:R-:W-:Y:S01]  /*0c60*/  FMUL R8, R21, R8 ;  /* 0x0000000815087220 */ /* 0x001fe20000400000 */
[----:B------:R0:W4:Y:S01]  /*0c70*/  MUFU.EX2 R16, R22 ;  /* 0x0000001600107308 */ /* 0x0001220000000800 */
[----:B--2---:R-:W-:Y:S01]  /*0c80*/  FADD R20, R19, -12583039 ;  /* 0xcb40007f13147421 */ /* 0x004fe20000000000 */
[----:B-1----:R-:W-:Y:S01]  /*0c90*/  FMUL R11, R6, R11 ;  /* 0x0000000b060b7220 */ /* 0x002fe20000400000 */
[----:B------:R-:W-:Y:S01]  /*0ca0*/  FADD R6, R8, R3 ;  /* 0x0000000308067221 */ /* 0x000fe20000000000 */
[----:B------:R-:W-:Y:S01]  /*0cb0*/  SHF.L.U32 R21, R18, 0x17, RZ ;  /* 0x0000001712157819 */ /* 0x000fe200000006ff */
[----:B------:R-:W-:Y:S01]  /*0cc0*/  FFMA R20, R23, 1.4426950216293334961, -R20 ;  /* 0x3fb8aa3b17147823 */ /* 0x000fe20000000814 */
[C---:B------:R-:W-:Y:S01]  /*0cd0*/  SHF.L.U32 R18, R13.reuse, 0x17, RZ ;  /* 0x000000170d127819 */ /* 0x040fe200000006ff */
[----:B------:R-:W-:Y:S01]  /*0ce0*/  FADD R6, R6, R11 ;  /* 0x0000000b06067221 */ /* 0x000fe20000000000 */
[----:B------:R-:W1:Y:S01]  /*0cf0*/  MUFU.EX2 R17, R24 ;  /* 0x0000001800117308 */ /* 0x000e620000000800 */
[----:B0-----:R-:W-:Y:S01]  /*0d00*/  FADD R22, R13, -12583039 ;  /* 0xcb40007f0d167421 */ /* 0x001fe20000000000 */
[----:B------:R-:W-:Y:S01]  /*0d10*/  FFMA R23, R23, 1.925963033500011079e-08, R20 ;  /* 0x32a5706017177823 */ /* 0x000fe20000000014 */
[----:B------:R-:W-:Y:S01]  /*0d20*/  SHF.L.U32 R20, R7, 0x17, RZ ;  /* 0x0000001707147819 */ /* 0x000fe200000006ff */
[----:B------:R-:W-:Y:S01]  /*0d30*/  STG.E desc[UR8][R4.64+-0xc], R11 ;  /* 0xfffff40b04007986 */ /* 0x000fe2000c101908 */
[----:B------:R-:W-:Y:S01]  /*0d40*/  FFMA R22, R25, 1.4426950216293334961, -R22 ;  /* 0x3fb8aa3b19167823 */ /* 0x000fe20000000816 */
[----:B------:R-:W-:-:S02]  /*0d50*/  SHF.L.U32 R7, R10, 0x17, RZ ;  /* 0x000000170a077819 */ /* 0x000fc400000006ff */
[----:B------:R-:W0:Y:S01]  /*0d60*/  MUFU.EX2 R12, R12 ;  /* 0x0000000c000c7308 */ /* 0x000e220000000800 */
[----:B------:R-:W-:Y:S01]  /*0d70*/  FFMA R22, R25, 1.925963033500011079e-08, R22 ;  /* 0x32a5706019167823 */ /* 0x000fe20000000016 */
[----:B------:R-:W-:Y:S01]  /*0d80*/  SHF.L.U32 R10, R19, 0x17, RZ ;  /* 0x00000017130a7819 */ /* 0x000fe200000006ff */
[----:B---3--:R-:W-:Y:S01]  /*0d90*/  FMUL R15, R20, R15 ;  /* 0x0000000f140f7220 */ /* 0x008fe20000400000 */
[----:B----4-:R-:W-:Y:S01]  /*0da0*/  FMUL R7, R7, R16 ;  /* 0x0000001007077220 */ /* 0x010fe20000400000 */
[----:B------:R2:W-:Y:S02]  /*0db0*/  STG.E desc[UR8][R4.64+-0x10], R8 ;  /* 0xfffff00804007986 */ /* 0x0005e4000c101908 */
[----:B------:R-:W-:Y:S01]  /*0dc0*/  FADD R6, R6, R15 ;  /* 0x0000000f06067221 */ /* 0x000fe20000000000 */
[----:B------:R-:W3:Y:S01]  /*0dd0*/  MUFU.EX2 R9, R23 ;  /* 0x0000001700097308 */ /* 0x000ee20000000800 */
[----:B-1----:R-:W-:Y:S01]  /*0de0*/  FMUL R17, R14, R17 ;  /* 0x000000110e117220 */ /* 0x002fe20000400000 */
[----:B------:R-:W-:Y:S01]  /*0df0*/  STG.E desc[UR8][R4.64+-0x8], R15 ;  /* 0xfffff80f04007986 */ /* 0x000fe2000c101908 */
[----:B------:R-:W-:-:S03]  /*0e00*/  FADD R6, R6, R7 ;  /* 0x0000000706067221 */ /* 0x000fc60000000000 */
[----:B------:R-:W-:Y:S01]  /*0e10*/  STG.E desc[UR8][R4.64], R17 ;  /* 0x0000001104007986 */ /* 0x000fe2000c101908 */
[----:B------:R-:W-:Y:S01]  /*0e20*/  FADD R6, R6, R17 ;  /* 0x0000001106067221 */ /* 0x000fe20000000000 */
[----:B------:R-:W1:Y:S01]  /*0e30*/  MUFU.EX2 R3, R22 ;  /* 0x0000001600037308 */ /* 0x000e620000000800 */
[----:B0-----:R-:W-:Y:S01]  /*0e40*/  FMUL R21, R21, R12 ;  /* 0x0000000c15157220 */ /* 0x001fe20000400000 */
[----:B--2---:R-:W-:Y:S01]  /*0e50*/  IADD3 R8, P0, PT, R4, 0x20, RZ ;  /* 0x0000002004087810 */ /* 0x004fe20007f1e0ff */
[----:B------:R0:W-:Y:S02]  /*0e60*/  STG.E desc[UR8][R4.64+-0x4], R7 ;  /* 0xfffffc0704007986 */ /* 0x0001e4000c101908 */
[----:B------:R-:W-:Y:S02]  /*0e70*/  FADD R6, R6, R21 ;  /* 0x0000001506067221 */ /* 0x000fe40000000000 */
[----:B------:R2:W-:Y:S01]  /*0e80*/  STG.E desc[UR8][R4.64+0x4], R21 ;  /* 0x0000041504007986 */ /* 0x0005e2000c101908 */
[----:B---3--:R-:W-:-:S04]  /*0e90*/  FMUL R9, R10, R9 ;  /* 0x000000090a097220 */ /* 0x008fc80000400000 */
[----:B------:R-:W-:Y:S01]  /*0ea0*/  FADD R6, R6, R9 ;  /* 0x0000000906067221 */ /* 0x000fe20000000000 */
[----:B------:R2:W-:Y:S01]  /*0eb0*/  STG.E desc[UR8][R4.64+0x8], R9 ;  /* 0x0000080904007986 */ /* 0x0005e2000c101908 */
[----:B0-----:R-:W-:Y:S01]  /*0ec0*/  IADD3.X R7, PT, PT, RZ, R5, RZ, P0, !PT ;  /* 0x00000005ff077210 */ /* 0x001fe200007fe4ff */
[----:B-1----:R-:W-:-:S04]  /*0ed0*/  FMUL R11, R18, R3 ;  /* 0x00000003120b7220 */ /* 0x002fc80000400000 */
[----:B------:R-:W-:Y:S01]  /*0ee0*/  FADD R3, R6, R11 ;  /* 0x0000000b06037221 */ /* 0x000fe20000000000 */
[----:B------:R2:W-:Y:S01]  /*0ef0*/  STG.E desc[UR8][R4.64+0xc], R11 ;  /* 0x00000c0b04007986 */ /* 0x0005e2000c101908 */
[----:B------:R-:W-:Y:S05]  /*0f00*/  BRA.U UP1, `(.L_x_25) ;  /* 0xfffffff9015c7547 */ /* 0x000fea000b83ffff */
.L_x_24:
[----:B------:R-:W-:Y:S05]  /*0f10*/  BRA.U !UP0, `(.L_x_23) ;  /* 0x0000000508e87547 */ /* 0x000fea000b800000 */
[----:B------:R-:W0:Y:S01]  /*0f20*/  LDCU UR5, c[0x0][0x38c] ;  /* 0x00007180ff0577ac */ /* 0x000e220008000800 */
[----:B------:R-:W-:Y:S02]  /*0f30*/  UISETP.GE.U32.AND UP0, UPT, UR6, 0x4, UPT ;  /* 0x000000040600788c */ /* 0x000fe4000bf06070 */
[----:B0-----:R-:W-:-:S04]  /*0f40*/  ULOP3.LUT UR7, UR5, 0x3, URZ, 0xc0, !UPT ;  /* 0x0000000305077892 */ /* 0x001fc8000f8ec0ff */
[----:B------:R-:W-:-:S03]  /*0f50*/  UISETP.NE.AND UP1, UPT, UR7, URZ, UPT ;  /* 0x000000ff0700728c */ /* 0x000fc6000bf25270 */
[----:B------:R-:W-:Y:S08]  /*0f60*/  BRA.U !UP0, `(.L_x_26) ;  /* 0x0000000108ec7547 */ /* 0x000ff0000b800000 */
[----:B--2---:R-:W0:Y:S01]  /*0f70*/  LDC.64 R4, c[0x0][0x380] ;  /* 0x0000e000ff047b82 */ /* 0x004e220000000a00 */
[----:B------:R-:W-:-:S05]  /*0f80*/  IADD3 R7, PT, PT, R2, UR4, RZ ;  /* 0x0000000402077c10 */ /* 0x000fca000fffe0ff */
[----:B0-----:R-:W-:-:S05]  /*0f90*/  IMAD.WIDE.U32 R4, R7, 0x4, R4 ;  /* 0x0000000407047825 */ /* 0x001fca00078e0004 */
[----:B------:R-:W2:Y:S01]  /*0fa0*/  LDG.E R7, desc[UR8][R4.64] ;  /* 0x0000000804077981 */ /* 0x000ea2000c1e1900 */
[----:B------:R-:W-:Y:S01]  /*0fb0*/  HFMA2 R9, -RZ, RZ, 0.96630859375, -0.0022525787353515625 ;  /* 0x3bbb989dff097431 */ /* 0x000fe200000001ff */
[----:B------:R-:W-:Y:S02]  /*0fc0*/  MOV R8, 0x437c0000 ;  /* 0x437c000000087802 */ /* 0x000fe40000000f00 */
[----:B------:R-:W-:-:S04]  /*0fd0*/  IADD3 R12, P0, PT, R2, UR4, RZ ;  /* 0x00000004020c7c10 */ /* 0x000fc8000ff1e0ff */
[----:B------:R-:W-:Y:S01]  /*0fe0*/  IADD3.X R14, PT, PT, RZ, RZ, RZ, P0, !PT ;  /* 0x000000ffff0e7210 */ /* 0x000fe200007fe4ff */
[----:B--2--5:R-:W-:-:S04]  /*0ff0*/  FADD R10, R7, -R0 ;  /* 0x80000000070a7221 */ /* 0x024fc80000000000 */
[----:B------:R-:W-:-:S04]  /*1000*/  FFMA.SAT R7, R10, R9, 0.5 ;  /* 0x3f0000000a077423 */ /* 0x000fc80000002009 */
[----:B------:R-:W-:Y:S02]  /*1010*/  FFMA.RM R11, R7, R8, 12582913 ;  /* 0x4b400001070b7423 */ /* 0x000fe40000004008 */
[----:B------:R-:W0:Y:S02]  /*1020*/  LDC.64 R6, c[0x0][0x380] ;  /* 0x0000e000ff067b82 */ /* 0x000e240000000a00 */
[----:B------:R-:W-:-:S04]  /*1030*/  FADD R13, R11, -12583039 ;  /* 0xcb40007f0b0d7421 */ /* 0x000fc80000000000 */
[----:B------:R-:W-:-:S04]  /*1040*/  FFMA R13, R10, 1.4426950216293334961, -R13 ;  /* 0x3fb8aa3b0a0d7823 */ /* 0x000fc8000000080d */
[----:B------:R-:W-:Y:S01]  /*1050*/  FFMA R13, R10, 1.925963033500011079e-08, R13 ;  /* 0x32a570600a0d7823 */ /* 0x000fe2000000000d */
[----:B------:R-:W-:-:S05]  /*1060*/  SHF.L.U32 R10, R11, 0x17, RZ ;  /* 0x000000170b0a7819 */ /* 0x000fca00000006ff */
[----:B------:R-:W1:Y:S01]  /*1070*/  MUFU.EX2 R13, R13 ;  /* 0x0000000d000d7308 */ /* 0x000e620000000800 */
[----:B0-----:R-:W-:-:S04]  /*1080*/  LEA R6, P0, R12, R6, 0x2 ;  /* 0x000000060c067211 */ /* 0x001fc800078010ff */
[----:B------:R-:W-:Y:S01]  /*1090*/  LEA.HI.X R7, R12, R7, R14, 0x2, P0 ;  /* 0x000000070c077211 */ /* 0x000fe200000f140e */
[----:B-1----:R-:W-:-:S05]  /*10a0*/  FMUL R10, R10, R13 ;  /* 0x0000000d0a0a7220 */ /* 0x002fca0000400000 */
[----:B------:R0:W-:Y:S04]  /*10b0*/  STG.E desc[UR8][R4.64], R10 ;  /* 0x0000000a04007986 */ /* 0x0001e8000c101908 */
[----:B------:R-:W2:Y:S04]  /*10c0*/  LDG.E R11, desc[UR8][R6.64+0x4] ;  /* 0x00000408060b7981 */ /* 0x000ea8000c1e1900 */
[----:B------:R-:W3:Y:S04]  /*10d0*/  LDG.E R15, desc[UR8][R6.64+0x8] ;  /* 0x00000808060f7981 */ /* 0x000ee8000c1e1900 */
[----:B------:R-:W4:Y:S01]  /*10e0*/  LDG.E R17, desc[UR8][R6.64+0xc] ;  /* 0x00000c0806117981 */ /* 0x000f22000c1e1900 */
[----:B------:R-:W-:Y:S01]  /*10f0*/  FADD R3, R3, R10 ;  /* 0x0000000a03037221 */ /* 0x000fe20000000000 */
[----:B------:R-:W-:Y:S01]  /*1100*/  UIADD3 UR4, UPT, UPT, UR4, 0x4, URZ ;  /* 0x0000000404047890 */ /* 0x000fe2000fffe0ff */
[--C-:B--2---:R-:W-:Y:S01]  /*1110*/  FADD R12, R11, -R0.reuse ;  /* 0x800000000b0c7221 */ /* 0x104fe20000000000 */
[----:B---3--:R-:W-:-:S03]  /*1120*/  FADD R14, R15, -R0 ;  /* 0x800000000f0e7221 */ /* 0x008fc60000000000 */
[-C--:B------:R-:W-:Y:S01]  /*1130*/  FFMA.SAT R11, R12, R9.reuse, 0.5 ;  /* 0x3f0000000c0b7423 */ /* 0x080fe20000002009 */
[----:B----4-:R-:W-:Y:S01]  /*1140*/  FADD R16, R17, -R0 ;  /* 0x8000000011107221 */ /* 0x010fe20000000000 */
[-C--:B------:R-:W-:Y:S02]  /*1150*/  FFMA.SAT R15, R14, R9.reuse, 0.5 ;  /* 0x3f0000000e0f7423 */ /* 0x080fe40000002009 */
[-C--:B------:R-:W-:Y:S01]  /*1160*/  FFMA.RM R11, R11, R8.reuse, 12582913 ;  /* 0x4b4000010b0b7423 */ /* 0x080fe20000004008 */
[----:B------:R-:W-:Y:S01]  /*1170*/  FFMA.SAT R9, R16, R9, 0.5 ;  /* 0x3f00000010097423 */ /* 0x000fe20000002009 */
[-C--:B------:R-:W-:Y:S02]  /*1180*/  FFMA.RM R15, R15, R8.reuse, 12582913 ;  /* 0x4b4000010f0f7423 */ /* 0x080fe40000004008 */
[C---:B------:R-:W-:Y:S01]  /*1190*/  FADD R13, R11.reuse, -12583039 ;  /* 0xcb40007f0b0d7421 */ /* 0x040fe20000000000 */
[----:B------:R-:W-:Y:S01]  /*11a0*/  SHF.L.U32 R11, R11, 0x17, RZ ;  /* 0x000000170b0b7819 */ /* 0x000fe200000006ff */
[----:B------:R-:W-:Y:S01]  /*11b0*/  FFMA.RM R9, R9, R8, 12582913 ;  /* 0x4b40000109097423 */ /* 0x000fe20000004008 */
[C---:B0-----:R-:W-:Y:S01]  /*11c0*/  FADD R5, R15.reuse, -12583039 ;  /* 0xcb40007f0f057421 */ /* 0x041fe20000000000 */
[----:B------:R-:W-:Y:S01]  /*11d0*/  FFMA R13, R12, 1.4426950216293334961, -R13 ;  /* 0x3fb8aa3b0c0d7823 */ /* 0x000fe2000000080d */
[----:B------:R-:W-:Y:S01]  /*11e0*/  SHF.L.U32 R15, R15, 0x17, RZ ;  /* 0x000000170f0f7819 */ /* 0x000fe200000006ff */
[C---:B------:R-:W-:Y:S01]  /*11f0*/  FADD R17, R9.reuse, -12583039 ;  /* 0xcb40007f09117421 */ /* 0x040fe20000000000 */
[----:B------:R-:W-:Y:S01]  /*1200*/  FFMA R5, R14, 1.4426950216293334961, -R5 ;  /* 0x3fb8aa3b0e057823 */ /* 0x000fe20000000805 */
[----:B------:R-:W-:Y:S01]  /*1210*/  FFMA R13, R12, 1.925963033500011079e-08, R13 ;  /* 0x32a570600c0d7823 */ /* 0x000fe2000000000d */
[----:B------:R-:W-:Y:S01]  /*1220*/  SHF.L.U32 R9, R9, 0x17, RZ ;  /* 0x0000001709097819 */ /* 0x000fe200000006ff */
[----:B------:R-:W-:Y:S01]  /*1230*/  FFMA R17, R16, 1.4426950216293334961, -R17 ;  /* 0x3fb8aa3b10117823 */ /* 0x000fe20000000811 */
[----:B------:R-:W-:Y:S01]  /*1240*/  FFMA R5, R14, 1.925963033500011079e-08, R5 ;  /* 0x32a570600e057823 */ /* 0x000fe20000000005 */
[----:B------:R-:W0:Y:S02]  /*1250*/  MUFU.EX2 R4, R13 ;  /* 0x0000000d00047308 */ /* 0x000e240000000800 */
[----:B------:R-:W-:-:S06]  /*1260*/  FFMA R17, R16, 1.925963033500011079e-08, R17 ;  /* 0x32a5706010117823 */ /* 0x000fcc0000000011 */
[----:B------:R-:W1:Y:S08]  /*1270*/  MUFU.EX2 R8, R5 ;  /* 0x0000000500087308 */ /* 0x000e700000000800 */
[----:B------:R-:W2:Y:S01]  /*1280*/  MUFU.EX2 R12, R17 ;  /* 0x00000011000c7308 */ /* 0x000ea20000000800 */
[----:B0-----:R-:W-:-:S04]  /*1290*/  FMUL R4, R11, R4 ;  /* 0x000000040b047220 */ /* 0x001fc80000400000 */
[----:B------:R-:W-:Y:S01]  /*12a0*/  FADD R3, R3, R4 ;  /* 0x0000000403037221 */ /* 0x000fe20000000000 */
[----:B------:R0:W-:Y:S01]  /*12b0*/  STG.E desc[UR8][R6.64+0x4], R4 ;  /* 0x0000040406007986 */ /* 0x0001e2000c101908 */
[----:B-1----:R-:W-:-:S04]  /*12c0*/  FMUL R8, R15, R8 ;  /* 0x000000080f087220 */ /* 0x002fc80000400000 */
[----:B------:R-:W-:Y:S01]  /*12d0*/  FADD R3, R3, R8 ;  /* 0x0000000803037221 */ /* 0x000fe20000000000 */
[----:B------:R0:W-:Y:S01]  /*12e0*/  STG.E desc[UR8][R6.64+0x8], R8 ;  /* 0x0000080806007986 */ /* 0x0001e2000c101908 */
[----:B--2---:R-:W-:-:S04]  /*12f0*/  FMUL R9, R9, R12 ;  /* 0x0000000c09097220 */ /* 0x004fc80000400000 */
[----:B------:R-:W-:Y:S01]  /*1300*/  FADD R3, R3, R9 ;  /* 0x0000000903037221 */ /* 0x000fe20000000000 */
[----:B------:R0:W-:Y:S06]  /*1310*/  STG.E desc[UR8][R6.64+0xc], R9 ;  /* 0x00000c0906007986 */ /* 0x0001ec000c101908 */
.L_x_26:
[----:B------:R-:W-:Y:S05]  /*1320*/  BRA.U !UP1, `(.L_x_23) ;  /* 0x0000000109e47547 */ /* 0x000fea000b800000 */
[----:B------:R-:W-:Y:S02]  /*1330*/  UISETP.NE.AND UP0, UPT, UR7, 0x1, UPT ;  /* 0x000000010700788c */ /* 0x000fe4000bf05270 */
[----:B------:R-:W-:-:S04]  /*1340*/  ULOP3.LUT UR5, UR5, 0x1, URZ, 0xc0, !UPT ;  /* 0x0000000105057892 */ /* 0x000fc8000f8ec0ff */
[----:B------:R-:W-:-:S03]  /*1350*/  UISETP.NE.U32.AND UP1, UPT, UR5, 0x1, UPT ;  /* 0x000000010500788c */ /* 0x000fc6000bf25070 */
[----:B------:R-:W-:Y:S08]  /*1360*/  BRA.U !UP0, `(.L_x_27) ;  /* 0x00000001088c7547 */ /* 0x000ff0000b800000 */
[----:B0-2---:R-:W0:Y:S01]  /*1370*/  LDC.64 R4, c[0x0][0x380] ;  /* 0x0000e000ff047b82 */ /* 0x005e220000000a00 */
        /* <DEDUP_REMOVED lines=11> */
[C---:B------:R-:W-:Y:S01]  /*1430*/  FADD R11, R9.reuse, -12583039 ;  /* 0xcb40007f090b7421 */ /* 0x040fe20000000000 */
[----:B------:R-:W-:-:S03]  /*1440*/  SHF.L.U32 R9, R9, 0x17, RZ ;  /* 0x0000001709097819 */ /* 0x000fc600000006ff */
[----:B------:R-:W-:-:S04]  /*1450*/  FFMA R11, R8, 1.4426950216293334961, -R11 ;  /* 0x3fb8aa3b080b7823 */ /* 0x000fc8000000080b */
[----:B------:R-:W-:-:S04]  /*1460*/  FFMA R11, R8, 1.925963033500011079e-08, R11 ;  /* 0x32a57060080b7823 */ /* 0x000fc8000000000b */
[----:B------:R-:W1:Y:S01]  /*1470*/  MUFU.EX2 R8, R11 ;  /* 0x0000000b00087308 */ /* 0x000e620000000800 */
[----:B0-----:R-:W-:-:S04]  /*1480*/  LEA R6, P0, R12, R6, 0x2 ;  /* 0x000000060c067211 */ /* 0x001fc800078010ff */
[----:B------:R-:W-:Y:S01]  /*1490*/  LEA.HI.X R7, R12, R7, R14, 0x2, P0 ;  /* 0x000000070c077211 */ /* 0x000fe200000f140e */
[----:B-1----:R-:W-:-:S05]  /*14a0*/  FMUL R8, R9, R8 ;  /* 0x0000000809087220 */ /* 0x002fca0000400000 */
[----:B------:R1:W-:Y:S04]  /*14b0*/  STG.E desc[UR8][R4.64], R8 ;  /* 0x0000000804007986 */ /* 0x0003e8000c101908 */
[----:B------:R-:W2:Y:S01]  /*14c0*/  LDG.E R9, desc[UR8][R6.64+0x4] ;  /* 0x0000040806097981 */ /* 0x000ea2000c1e1900 */
[----:B------:R-:W-:Y:S01]  /*14d0*/  FADD R3, R3, R8 ;  /* 0x0000000803037221 */ /* 0x000fe20000000000 */
[----:B------:R-:W-:Y:S01]  /*14e0*/  UIADD3 UR4, UPT, UPT, UR4, 0x2, URZ ;  /* 0x0000000204047890 */ /* 0x000fe2000fffe0ff */
[----:B--2---:R-:W-:-:S04]  /*14f0*/  FADD R9, R9, -R0 ;  /* 0x8000000009097221 */ /* 0x004fc80000000000 */
[----:B------:R-:W-:-:S04]  /*1500*/  FFMA.SAT R10, R9, R10, 0.5 ;  /* 0x3f000000090a7423 */ /* 0x000fc8000000200a */
[----:B------:R-:W-:-:S04]  /*1510*/  FFMA.RM R10, R10, R13, 12582913 ;  /* 0x4b4000010a0a7423 */ /* 0x000fc8000000400d */
[C---:B------:R-:W-:Y:S01]  /*1520*/  FADD R12, R10.reuse, -12583039 ;  /* 0xcb40007f0a0c7421 */ /* 0x040fe20000000000 */
[----:B------:R-:W-:-:S03]  /*1530*/  SHF.L.U32 R10, R10, 0x17, RZ ;  /* 0x000000170a0a7819 */ /* 0x000fc600000006ff */
[----:B------:R-:W-:-:S04]  /*1540*/  FFMA R12, R9, 1.4426950216293334961, -R12 ;  /* 0x3fb8aa3b090c7823 */ /* 0x000fc8000000080c */
[----:B------:R-:W-:-:S04]  /*1550*/  FFMA R12, R9, 1.925963033500011079e-08, R12 ;  /* 0x32a57060090c7823 */ /* 0x000fc8000000000c */
[----:B------:R-:W0:Y:S02]  /*1560*/  MUFU.EX2 R9, R12 ;  /* 0x0000000c00097308 */ /* 0x000e240000000800 */
[----:B0-----:R-:W-:-:S04]  /*1570*/  FMUL R9, R10, R9 ;  /* 0x000000090a097220 */ /* 0x001fc80000400000 */
[----:B------:R-:W-:Y:S01]  /*1580*/  FADD R3, R3, R9 ;  /* 0x0000000903037221 */ /* 0x000fe20000000000 */
[----:B------:R1:W-:Y:S06]  /*1590*/  STG.E desc[UR8][R6.64+0x4], R9 ;  /* 0x0000040906007986 */ /* 0x0003ec000c101908 */
.L_x_27:
[----:B------:R-:W-:Y:S05]  /*15a0*/  BRA.U UP1, `(.L_x_23) ;  /* 0x0000000101447547 */ /* 0x000fea000b800000 */
[----:B012---:R-:W0:Y:S01]  /*15b0*/  LDC.64 R4, c[0x0][0x380] ;  /* 0x0000e000ff047b82 */ /* 0x007e220000000a00 */
[----:B------:R-:W-:-:S05]  /*15c0*/  IADD3 R7, PT, PT, R2, UR4, RZ ;  /* 0x0000000402077c10 */ /* 0x000fca000fffe0ff */
[----:B0-----:R-:W-:-:S05]  /*15d0*/  IMAD.WIDE.U32 R4, R7, 0x4, R4 ;  /* 0x0000000407047825 */ /* 0x001fca00078e0004 */
[----:B------:R-:W2:Y:S01]  /*15e0*/  LDG.E R7, desc[UR8][R4.64] ;  /* 0x0000000804077981 */ /* 0x000ea2000c1e1900 */
[----:B------:R-:W-:Y:S01]  /*15f0*/  HFMA2 R6, -RZ, RZ, 0.96630859375, -0.0022525787353515625 ;  /* 0x3bbb989dff067431 */ /* 0x000fe200000001ff */
[----:B------:R-:W-:Y:S01]  /*1600*/  MOV R9, 0x437c0000 ;  /* 0x437c000000097802 */ /* 0x000fe20000000f00 */
[----:B--2--5:R-:W-:-:S04]  /*1610*/  FADD R7, R7, -R0 ;  /* 0x8000000007077221 */ /* 0x024fc80000000000 */
        /* <DEDUP_REMOVED lines=10> */
.L_x_23:
[----:B01----:R-:W0:Y:S02]  /*16c0*/  LDC R6, c[0x0][0x38c] ;  /* 0x0000e300ff067b82 */ /* 0x003e240000000800 */
[----:B0-----:R-:W-:-:S13]  /*16d0*/  ISETP.GE.AND P0, PT, R6, 0x1, PT ;  /* 0x000000010600780c */ /* 0x001fda0003f06270 */
[----:B------:R-:W-:Y:S05]  /*16e0*/  @!P0 EXIT ;  /* 0x000000000000894d */ /* 0x000fea0003800000 */
[C---:B------:R-:W-:Y:S01]  /*16f0*/  ISETP.GE.U32.AND P0, PT, R6.reuse, 0x10, PT ;  /* 0x000000100600780c */ /* 0x040fe20003f06070 */
[----:B------:R-:W-:Y:S01]  /*1700*/  HFMA2 R7, -RZ, RZ, 0, 0 ;  /* 0x00000000ff077431 */ /* 0x000fe200000001ff */
[----:B------:R-:W-:-:S11]  /*1710*/  LOP3.LUT R8, R6, 0xf, RZ, 0xc0, !PT ;  /* 0x0000000f06087812 */ /* 0x000fd600078ec0ff */
[----:B------:R-:W-:Y:S05]  /*1720*/  @!P0 BRA `(.L_x_28) ;  /* 0x0000000c00b48947 */ /* 0x000fea0003800000 */
[----:B--23--:R-:W0:Y:S01]  /*1730*/  LDC.64 R4, c[0x0][0x380] ;  /* 0x0000e000ff047b82 */ /* 0x00ce220000000a00 */
[----:B------:R-:W-:-:S04]  /*1740*/  LOP3.LUT R7, R6, 0x7ffffff0, RZ, 0xc0, !PT ;  /* 0x7ffffff006077812 */ /* 0x000fc800078ec0ff */
[----:B------:R-:W-:Y:S01]  /*1750*/  IADD3 R6, PT, PT, -R7, RZ, RZ ;  /* 0x000000ff07067210 */ /* 0x000fe20007ffe1ff */
[----:B0-----:R-:W-:-:S03]  /*1760*/  IMAD.WIDE.U32 R4, R2, 0x4, R4 ;  /* 0x0000000402047825 */ /* 0x001fc600078e0004 */
[----:B-----5:R-:W-:-:S04]  /*1770*/  IADD3 R0, P0, PT, R4, 0x20, RZ ;  /* 0x0000002004007810 */ /* 0x020fc80007f1e0ff */
[----:B------:R-:W-:-:S09]  /*1780*/  IADD3.X R11, PT, PT, RZ, R5, RZ, P0, !PT ;  /* 0x00000005ff0b7210 */ /* 0x000fd200007fe4ff */
.L_x_45:
[----:B0-----:R-:W-:Y:S02]  /*1790*/  MOV R4, R0 ;  /* 0x0000000000047202 */ /* 0x001fe40000000f00 */
[----:B------:R-:W-:-:S05]  /*17a0*/  MOV R5, R11 ;  /* 0x0000000b00057202 */ /* 0x000fca0000000f00 */
[----:B------:R-:W2:Y:S01]  /*17b0*/  LDG.E R0, desc[UR8][R4.64+-0x20] ;  /* 0xffffe00804007981 */ /* 0x000ea2000c1e1900 */
[----:B------:R-:W0:Y:S01]  /*17c0*/  MUFU.RCP R10, R3 ;  /* 0x00000003000a7308 */ /* 0x000e220000001000 */
[----:B------:R-:W-:-:S04]  /*17d0*/  IADD3 R6, PT, PT, R6, 0x10, RZ ;  /* 0x0000001006067810 */ /* 0x000fc80007ffe0ff */
[----:B------:R-:W-:Y:S01]  /*17e0*/  ISETP.NE.AND P2, PT, R6, RZ, PT ;  /* 0x000000ff0600720c */ /* 0x000fe20003f45270 */
[----:B0-----:R-:W-:-:S04]  /*17f0*/  FFMA R9, R10, -R3, 1 ;  /* 0x3f8000000a097423 */ /* 0x001fc80000000803 */
[----:B------:R-:W-:Y:S01]  /*1800*/  FFMA R9, R10, R9, R10 ;  /* 0x000000090a097223 */ /* 0x000fe2000000000a */
[----:B--2---:R-:W0:Y:S03]  /*1810*/  FCHK P0, R0, R3 ;  /* 0x0000000300007302 */ /* 0x004e260000000000 */
[----:B------:R-:W-:-:S04]  /*1820*/  FFMA R10, R0, R9, RZ ;  /* 0x00000009000a7223 */ /* 0x000fc800000000ff */
[----:B------:R-:W-:-:S04]  /*1830*/  FFMA R11, R10, -R3, R0 ;  /* 0x800000030a0b7223 */ /* 0x000fc80000000000 */
[----:B------:R-:W-:Y:S01]  /*1840*/  FFMA R9, R9, R11, R10 ;  /* 0x0000000b09097223 */ /* 0x000fe2000000000a */
[----:B0-----:R-:W-:Y:S06]  /*1850*/  @!P0 BRA `(.L_x_29) ;  /* 0x00000000000c8947 */ /* 0x001fec0003800000 */
[----:B------:R-:W-:-:S07]  /*1860*/  MOV R12, 0x1880 ;  /* 0x00001880000c7802 */ /* 0x000fce0000000f00 */
[----:B------:R-:W-:Y:S05]  /*1870*/  CALL.REL.NOINC `($__internal_0_$__cuda_sm3x_div_rn_noftz_f32_slowpath) ;  /* 0x0000001800e07944 */ /* 0x000fea0003c00000 */
[----:B------:R-:W-:-:S07]  /*1880*/  MOV R9, R0 ;  /* 0x0000000000097202 */ /* 0x000fce0000000f00 */
.L_x_29:
[----:B------:R-:W2:Y:S01]  /*1890*/  LDG.E R13, desc[UR8][R4.64+-0x1c] ;  /* 0xffffe408040d7981 */ /* 0x000ea2000c1e1900 */
[----:B------:R-:W0:Y:S01]  /*18a0*/  MUFU.RCP R0, R3 ;  /* 0x0000000300007308 */ /* 0x000e220000001000 */
[----:B------:R-:W-:-:S05]  /*18b0*/  FMNMX R9, R9, 1.0000000116860974231e-07, !PT ;  /* 0x33d6bf9509097809 */ /* 0x000fca0007800000 */
[----:B------:R1:W-:Y:S01]  /*18c0*/  STG.E desc[UR8][R4.64+-0x20], R9 ;  /* 0xffffe00904007986 */ /* 0x0003e2000c101908 */
[----:B0-----:R-:W-:-:S04]  /*18d0*/  FFMA R11, R0, -R3, 1 ;  /* 0x3f800000000b7423 */ /* 0x001fc80000000803 */
[----:B------:R-:W-:Y:S01]  /*18e0*/  FFMA R0, R0, R11, R0 ;  /* 0x0000000b00007223 */ /* 0x000fe20000000000 */
[----:B--2---:R-:W0:Y:S03]  /*18f0*/  FCHK P0, R13, R3 ;  /* 0x000000030d007302 */ /* 0x004e260000000000 */
[----:B------:R-:W-:-:S04]  /*1900*/  FFMA R10, R0, R13, RZ ;  /* 0x0000000d000a7223 */ /* 0x000fc800000000ff */
[----:B------:R-:W-:-:S04]  /*1910*/  FFMA R11, R10, -R3, R13 ;  /* 0x800000030a0b7223 */ /* 0x000fc8000000000d */
[----:B------:R-:W-:Y:S01]  /*1920*/  FFMA R0, R0, R11, R10 ;  /* 0x0000000b00007223 */ /* 0x000fe2000000000a */
[----:B01----:R-:W-:Y:S06]  /*1930*/  @!P0 BRA `(.L_x_30) ;  /* 0x00000000000c8947 */ /* 0x003fec0003800000 */
[----:B------:R-:W-:Y:S02]  /*1940*/  MOV R0, R13 ;  /* 0x0000000d00007202 */ /* 0x000fe40000000f00 */
[----:B------:R-:W-:-:S07]  /*1950*/  MOV R12, 0x1970 ;  /* 0x00001970000c7802 */ /* 0x000fce0000000f00 */
[----:B------:R-:W-:Y:S05]  /*1960*/  CALL.REL.NOINC `($__internal_0_$__cuda_sm3x_div_rn_noftz_f32_slowpath) ;  /* 0x0000001800a47944 */ /* 0x000fea0003c00000 */
.L_x_30:
        /* <DEDUP_REMOVED lines=14> */
.L_x_31:
        /* <DEDUP_REMOVED lines=14> */
.L_x_32:
        /* <DEDUP_REMOVED lines=14> */
.L_x_33:
        /* <DEDUP_REMOVED lines=14> */
.L_x_34:
        /* <DEDUP_REMOVED lines=14> */
.L_x_35:
        /* <DEDUP_REMOVED lines=14> */
.L_x_36:
        /* <DEDUP_REMOVED lines=14> */
.L_x_37:
        /* <DEDUP_REMOVED lines=14> */
.L_x_38:
        /* <DEDUP_REMOVED lines=14> */
.L_x_39:
        /* <DEDUP_REMOVED lines=14> */
.L_x_40:
        /* <DEDUP_REMOVED lines=14> */
.L_x_41:
        /* <DEDUP_REMOVED lines=14> */
.L_x_42:
        /* <DEDUP_REMOVED lines=14> */
.L_x_43:
        /* <DEDUP_REMOVED lines=14> */
.L_x_44:
[----:B------:R-:W-:Y:S02]  /*25b0*/  FMNMX R9, R0, 1.0000000116860974231e-07, !PT ;  /* 0x33d6bf9500097809 */ /* 0x000fe40007800000 */
[----:B------:R-:W-:-:S03]  /*25c0*/  IADD3 R0, P0, PT, R4, 0x40, RZ ;  /* 0x0000004004007810 */ /* 0x000fc60007f1e0ff */
[----:B------:R0:W-:Y:S01]  /*25d0*/  STG.E desc[UR8][R4.64+0x1c], R9 ;  /* 0x00001c0904007986 */ /* 0x0001e2000c101908 */
[----:B------:R-:W-:Y:S01]  /*25e0*/  IADD3.X R11, PT, PT, RZ, R5, RZ, P0, !PT ;  /* 0x00000005ff0b7210 */ /* 0x000fe200007fe4ff */
[----:B------:R-:W-:Y:S08]  /*25f0*/  @P2 BRA `(.L_x_45) ;  /* 0xfffffff000642947 */ /* 0x000ff0000383ffff */
.L_x_28:
[----:B------:R-:W-:-:S13]  /*2600*/  ISETP.NE.AND P0, PT, R8, RZ, PT ;  /* 0x000000ff0800720c */ /* 0x000fda0003f05270 */
[----:B------:R-:W-:Y:S05]  /*2610*/  @!P0 EXIT ;  /* 0x000000000000894d */ /* 0x000fea0003800000 */
[----:B------:R-:W1:Y:S01]  /*2620*/  LDCU UR4, c[0x0][0x38c] ;  /* 0x00007180ff0477ac */ /* 0x000e620008000800 */
[----:B------:R-:W-:Y:S01]  /*2630*/  ISETP.GE.U32.AND P0, PT, R8, 0x8, PT ;  /* 0x000000080800780c */ /* 0x000fe20003f06070 */
[----:B-1----:R-:W-:-:S12]  /*2640*/  ULOP3.LUT UR4, UR4, 0x7, URZ, 0xc0, !UPT ;  /* 0x0000000704047892 */ /* 0x002fd8000f8ec0ff */
[----:B------:R-:W-:Y:S05]  /*2650*/  @!P0 BRA `(.L_x_46) ;  /* 0x0000000400e48947 */ /* 0x000fea0003800000 */
[----:B0-2---:R-:W0:Y:S01]  /*2660*/  LDC.64 R8, c[0x0][0x380] ;  /* 0x0000e000ff087b82 */ /* 0x005e220000000a00 */
[----:B---3--:R-:W-:-:S05]  /*2670*/  IADD3 R5, PT, PT, R2, R7, RZ ;  /* 0x0000000702057210 */ /* 0x008fca0007ffe0ff */
[----:B0-----:R-:W-:-:S05]  /*2680*/  IMAD.WIDE.U32 R8, R5, 0x4, R8 ;  /* 0x0000000405087825 */ /* 0x001fca00078e0008 */
[----:B------:R-:W2:Y:S01]  /*2690*/  LDG.E R11, desc[UR8][R8.64] ;  /* 0x00000008080b7981 */ /* 0x000ea2000c1e1900 */
[----:B-----5:R-:W0:Y:S02]  /*26a0*/  MUFU.RCP R0, R3 ;  /* 0x0000000300007308 */ /* 0x020e240000001000 */
[----:B0-----:R-:W-:-:S04]  /*26b0*/  FFMA R5, R0, -R3, 1 ;  /* 0x3f80000000057423 */ /* 0x001fc80000000803 */
[----:B------:R-:W-:Y:S02]  /*26c0*/  FFMA R0, R0, R5, R0 ;  /* 0x0000000500007223 */ /* 0x000fe40000000000 */
[----:B--2---:R-:W0:Y:S02]  /*26d0*/  FCHK P0, R11, R3 ;  /* 0x000000030b007302 */ /* 0x004e240000000000 */
[----:B------:R-:W-:-:S04]  /*26e0*/  FFMA R4, R0, R11, RZ ;  /* 0x0000000b00047223 */ /* 0x000fc800000000ff */
[----:B------:R-:W-:-:S04]  /*26f0*/  FFMA R5, R4, -R3, R11 ;  /* 0x8000000304057223 */ /* 0x000fc8000000000b */
[----:B------:R-:W-:Y:S01]  /*2700*/  FFMA R0, R0, R5, R4 ;  /* 0x0000000500007223 */ /* 0x000fe20000000004 */
[----:B0-----:R-:W-:Y:S06]  /*2710*/  @!P0 BRA `(.L_x_47) ;  /* 0x00000000000c8947 */ /* 0x001fec0003800000 */
[----:B------:R-:W-:Y:S02]  /*2720*/  MOV R0, R11 ;  /* 0x0000000b00007202 */ /* 0x000fe40000000f00 */
[----:B------:R-:W-:-:S07]  /*2730*/  MOV R12, 0x2750 ;  /* 0x00002750000c7802 */ /* 0x000fce0000000f00 */
[----:B------:R-:W-:Y:S05]  /*2740*/  CALL.REL.NOINC `($__internal_0_$__cuda_sm3x_div_rn_noftz_f32_slowpath) ;  /* 0x0000000c002c7944 */ /* 0x000fea0003c00000 */
.L_x_47:
[----:B------:R-:W0:Y:S01]  /*2750*/  LDC.64 R12, c[0x0][0x380] ;  /* 0x0000e000ff0c7b82 */ /* 0x000e220000000a00 */
[----:B------:R-:W-:Y:S02]  /*2760*/  IADD3 R5, P0, PT, R2, R7, RZ ;  /* 0x0000000702057210 */ /* 0x000fe40007f1e0ff */
[----:B------:R-:W-:Y:S02]  /*2770*/  FMNMX R11, R0, 1.0000000116860974231e-07, !PT ;  /* 0x33d6bf95000b7809 */ /* 0x000fe40007800000 */
[----:B------:R-:W-:-:S03]  /*2780*/  IADD3.X R6, PT, PT, RZ, RZ, RZ, P0, !PT ;  /* 0x000000ffff067210 */ /* 0x000fc600007fe4ff */
[----:B------:R1:W-:Y:S01]  /*2790*/  STG.E desc[UR8][R8.64], R11 ;  /* 0x0000000b08007986 */ /* 0x0003e2000c101908 */
[----:B0-----:R-:W-:-:S04]  /*27a0*/  LEA R4, P0, R5, R12, 0x2 ;  /* 0x0000000c05047211 */ /* 0x001fc800078010ff */
[----:B------:R-:W-:-:S05]  /*27b0*/  LEA.HI.X R5, R5, R13, R6, 0x2, P0 ;  /* 0x0000000d05057211 */ /* 0x000fca00000f1406 */
[----:B------:R-:W2:Y:S01]  /*27c0*/  LDG.E R15, desc[UR8][R4.64+0x4] ;  /* 0x00000408040f7981 */ /* 0x000ea2000c1e1900 */
[----:B------:R-:W0:Y:S02]  /*27d0*/  MUFU.RCP R0, R3 ;  /* 0x0000000300007308 */ /* 0x000e240000001000 */
[----:B0-----:R-:W-:-:S04]  /*27e0*/  FFMA R13, R0, -R3, 1 ;  /* 0x3f800000000d7423 */ /* 0x001fc80000000803 */
[----:B------:R-:W-:Y:S02]  /*27f0*/  FFMA R0, R0, R13, R0 ;  /* 0x0000000d00007223 */ /* 0x000fe40000000000 */
[----:B--2---:R-:W0:Y:S02]  /*2800*/  FCHK P0, R15, R3 ;  /* 0x000000030f007302 */ /* 0x004e240000000000 */
[----:B------:R-:W-:-:S04]  /*2810*/  FFMA R6, R0, R15, RZ ;  /* 0x0000000f00067223 */ /* 0x000fc800000000ff */
[----:B------:R-:W-:-:S04]  /*2820*/  FFMA R13, R6, -R3, R15 ;  /* 0x80000003060d7223 */ /* 0x000fc8000000000f */
[----:B------:R-:W-:Y:S01]  /*2830*/  FFMA R0, R0, R13, R6 ;  /* 0x0000000d00007223 */ /* 0x000fe20000000006 */
[----:B01----:R-:W-:Y:S06]  /*2840*/  @!P0 BRA `(.L_x_48) ;  /* 0x00000000000c8947 */ /* 0x003fec0003800000 */
[----:B------:R-:W-:Y:S02]  /*2850*/  MOV R0, R15 ;  /* 0x0000000f00007202 */ /* 0x000fe40000000f00 */
[----:B------:R-:W-:-:S07]  /*2860*/  MOV R12, 0x2880 ;  /* 0x00002880000c7802 */ /* 0x000fce0000000f00 */
[----:B------:R-:W-:Y:S05]  /*2870*/  CALL.REL.NOINC `($__internal_0_$__cuda_sm3x_div_rn_noftz_f32_slowpath) ;  /* 0x0000000800e07944 */ /* 0x000fea0003c00000 */
.L_x_48:
        /* <DEDUP_REMOVED lines=14> */
.L_x_49:
        /* <DEDUP_REMOVED lines=14> */
.L_x_50:
        /* <DEDUP_REMOVED lines=14> */
.L_x_51:
        /* <DEDUP_REMOVED lines=14> */
.L_x_52:
        /* <DEDUP_REMOVED lines=14> */
.L_x_53:
        /* <DEDUP_REMOVED lines=14> */
.L_x_54:
[----:B------:R-:W-:Y:S02]  /*2dc0*/  FMNMX R9, R0, 1.0000000116860974231e-07, !PT ;  /* 0x33d6bf9500097809 */ /* 0x000fe40007800000 */
[----:B------:R-:W-:-:S03]  /*2dd0*/  IADD3 R7, PT, PT, R7, 0x8, RZ ;  /* 0x0000000807077810 */ /* 0x000fc60007ffe0ff */
[----:B------:R1:W-:Y:S04]  /*2de0*/  STG.E desc[UR8][R4.64+0x1c], R9 ;  /* 0x00001c0904007986 */ /* 0x0003e8000c101908 */
.L_x_46:
[----:B------:R-:W-:-:S13]  /*2df0*/  ISETP.NE.AND P0, PT, RZ, UR4, PT ;  /* 0x00000004ff007c0c */ /* 0x000fda000bf05270 */
[----:B------:R-:W-:Y:S05]  /*2e00*/  @!P0 EXIT ;  /* 0x000000000000894d */ /* 0x000fea0003800000 */
[----:B------:R-:W4:Y:S01]  /*2e10*/  LDCU UR5, c[0x0][0x38c] ;  /* 0x00007180ff0577ac */ /* 0x000f220008000800 */
[----:B------:R-:W-:Y:S02]  /*2e20*/  UISETP.GE.U32.AND UP0, UPT, UR4, 0x4, UPT ;  /* 0x000000040400788c */ /* 0x000fe4000bf06070 */
[----:B----4-:R-:W-:-:S07]  /*2e30*/  ULOP3.LUT UR5, UR5, 0x3, URZ, 0xc0, !UPT ;  /* 0x0000000305057892 */ /* 0x010fce000f8ec0ff */
[----:B------:R-:W-:Y:S05]  /*2e40*/  BRA.U !UP0, `(.L_x_55) ;  /* 0x0000000508047547 */ /* 0x000fea000b800000 */
[----:B012---:R-:W0:Y:S01]  /*2e50*/  LDC.64 R8, c[0x0][0x380] ;  /* 0x0000e000ff087b82 */ /* 0x007e220000000a00 */
        /* <DEDUP_REMOVED lines=14> */
.L_x_56:
        /* <DEDUP_REMOVED lines=19> */
.L_x_57:
        /* <DEDUP_REMOVED lines=14> */
.L_x_58:
        /* <DEDUP_REMOVED lines=14> */
.L_x_59:
[----:B------:R-:W-:Y:S02]  /*3230*/  FMNMX R9, R0, 1.0000000116860974231e-07, !PT ;  /* 0x33d6bf9500097809 */ /* 0x000fe40007800000 */
[----:B------:R-:W-:-:S03]  /*3240*/  IADD3 R7, PT, PT, R7, 0x4, RZ ;  /* 0x0000000407077810 */ /* 0x000fc60007ffe0ff */
[----:B------:R4:W-:Y:S04]  /*3250*/  STG.E desc[UR8][R4.64+0xc], R9 ;  /* 0x00000c0904007986 */ /* 0x0009e8000c101908 */
.L_x_55:
[----:B------:R-:W-:-:S13]  /*3260*/  ISETP.NE.AND P0, PT, RZ, UR5, PT ;  /* 0x00000005ff007c0c */ /* 0x000fda000bf05270 */
[----:B------:R-:W-:Y:S05]  /*3270*/  @!P0 EXIT ;  /* 0x000000000000894d */ /* 0x000fea0003800000 */
[----:B01234-:R-:W0:Y:S01]  /*3280*/  LDC.64 R4, c[0x0][0x380] ;  /* 0x0000e000ff047b82 */ /* 0x01fe220000000a00 */
[----:B------:R-:W-:Y:S01]  /*3290*/  IADD3 R7, PT, PT, R2, R7, RZ ;  /* 0x0000000702077210 */ /* 0x000fe20007ffe0ff */
[----:B------:R-:W-:-:S04]  /*32a0*/  UIADD3 UR4, UPT, UPT, -UR5, URZ, URZ ;  /* 0x000000ff05047290 */ /* 0x000fc8000fffe1ff */
[----:B0-----:R-:W-:-:S08]  /*32b0*/  IMAD.WIDE.U32 R4, R7, 0x4, R4 ;  /* 0x0000000407047825 */ /* 0x001fd000078e0004 */
.L_x_61:
[----:B------:R-:W2:Y:S01]  /*32c0*/  LDG.E R9, desc[UR8][R4.64] ;  /* 0x0000000804097981 */ /* 0x000ea2000c1e1900 */
[----:B-----5:R-:W0:Y:S01]  /*32d0*/  MUFU.RCP R0, R3 ;  /* 0x0000000300007308 */ /* 0x020e220000001000 */
[----:B------:R-:W-:-:S04]  /*32e0*/  UIADD3 UR4, UPT, UPT, UR4, 0x1, URZ ;  /* 0x0000000104047890 */ /* 0x000fc8000fffe0ff */
[----:B------:R-:W-:Y:S01]  /*32f0*/  UISETP.NE.AND UP0, UPT, UR4, URZ, UPT ;  /* 0x000000ff0400728c */ /* 0x000fe2000bf05270 */
[----:B0-----:R-:W-:-:S04]  /*3300*/  FFMA R7, R0, -R3, 1 ;  /* 0x3f80000000077423 */ /* 0x001fc80000000803 */
[----:B------:R-:W-:Y:S01]  /*3310*/  FFMA R0, R0, R7, R0 ;  /* 0x0000000700007223 */ /* 0x000fe20000000000 */
[----:B--2---:R-:W0:Y:S03]  /*3320*/  FCHK P0, R9, R3 ;  /* 0x0000000309007302 */ /* 0x004e260000000000 */
[----:B------:R-:W-:-:S04]  /*3330*/  FFMA R2, R0, R9, RZ ;  /* 0x0000000900027223 */ /* 0x000fc800000000ff */
[----:B------:R-:W-:-:S04]  /*3340*/  FFMA R7, R2, -R3, R9 ;  /* 0x8000000302077223 */ /* 0x000fc80000000009 */
[----:B------:R-:W-:Y:S01]  /*3350*/  FFMA R0, R0, R7, R2 ;  /* 0x0000000700007223 */ /* 0x000fe20000000002 */
[----:B0-----:R-:W-:Y:S06]  /*3360*/  @!P0 BRA `(.L_x_60) ;  /* 0x00000000000c8947 */ /* 0x001fec0003800000 */
[----:B------:R-:W-:Y:S02]  /*3370*/  MOV R0, R9 ;  /* 0x0000000900007202 */ /* 0x000fe40000000f00 */
[----:B------:R-:W-:-:S07]  /*3380*/  MOV R12, 0x33a0 ;  /* 0x000033a0000c7802 */ /* 0x000fce0000000f00 */
[----:B------:R-:W-:Y:S05]  /*3390*/  CALL.REL.NOINC `($__internal_0_$__cuda_sm3x_div_rn_noftz_f32_slowpath) ;  /* 0x0000000000187944 */ /* 0x000fea0003c00000 */
.L_x_60:
[----:B------:R-:W-:-:S05]  /*33a0*/  FMNMX R7, R0, 1.0000000116860974231e-07, !PT ;  /* 0x33d6bf9500077809 */ /* 0x000fca0007800000 */
[----:B------:R0:W-:Y:S02]  /*33b0*/  STG.E desc[UR8][R4.64], R7 ;  /* 0x0000000704007986 */ /* 0x0001e4000c101908 */
[----:B0-----:R-:W-:-:S04]  /*33c0*/  IADD3 R4, P0, PT, R4, 0x4, RZ ;  /* 0x0000000404047810 */ /* 0x001fc80007f1e0ff */
[----:B------:R-:W-:Y:S01]  /*33d0*/  IADD3.X R5, PT, PT, RZ, R5, RZ, P0, !PT ;  /* 0x00000005ff057210 */ /* 0x000fe200007fe4ff */
[----:B------:R-:W-:Y:S08]  /*33e0*/  BRA.U UP0, `(.L_x_61) ;  /* 0xfffffffd00b47547 */ /* 0x000ff0000b83ffff */
[----:B------:R-:W-:Y:S05]  /*33f0*/  EXIT ;  /* 0x000000000000794d */ /* 0x000fea0003800000 */
        .weak           $__internal_0_$__cuda_sm3x_div_rn_noftz_f32_slowpath
        .type           $__internal_0_$__cuda_sm3x_div_rn_noftz_f32_slowpath,@function
        .size           $__internal_0_$__cuda_sm3x_div_rn_noftz_f32_slowpath,(.L_x_90 - $__internal_0_$__cuda_sm3x_div_rn_noftz_f32_slowpath)
$__internal_0_$__cuda_sm3x_div_rn_noftz_f32_slowpath:
[----:B------:R-:W-:Y:S02]  /*3400*/  SHF.R.U32.HI R11, RZ, 0x17, R3 ;  /* 0x00000017ff0b7819 */ /* 0x000fe40000011603 */
[----:B------:R-:W-:Y:S02]  /*3410*/  SHF.R.U32.HI R14, RZ, 0x17, R0 ;  /* 0x00000017ff0e7819 */ /* 0x000fe40000011600 */
[----:B------:R-:W-:Y:S02]  /*3420*/  LOP3.LUT R11, R11, 0xff, RZ, 0xc0, !PT ;  /* 0x000000ff0b0b7812 */ /* 0x000fe400078ec0ff */
[----:B------:R-:W-:Y:S02]  /*3430*/  LOP3.LUT R14, R14, 0xff, RZ, 0xc0, !PT ;  /* 0x000000ff0e0e7812 */ /* 0x000fe400078ec0ff */
[----:B------:R-:W-:Y:S02]  /*3440*/  IADD3 R16, PT, PT, R11, -0x1, RZ ;  /* 0xffffffff0b107810 */ /* 0x000fe40007ffe0ff */
[----:B------:R-:W-:-:S02]  /*3450*/  IADD3 R15, PT, PT, R14, -0x1, RZ ;  /* 0xffffffff0e0f7810 */ /* 0x000fc40007ffe0ff */
[----:B------:R-:W-:Y:S02]  /*3460*/  ISETP.GT.U32.AND P0, PT, R16, 0xfd, PT ;  /* 0x000000fd1000780c */ /* 0x000fe40003f04070 */
[----:B------:R-:W-:Y:S02]  /*3470*/  MOV R13, R3 ;  /* 0x00000003000d7202 */ /* 0x000fe40000000f00 */
[----:B------:R-:W-:-:S13]  /*3480*/  ISETP.GT.U32.OR P0, PT, R15, 0xfd, P0 ;  /* 0x000000fd0f00780c */ /* 0x000fda0000704470 */
[----:B------:R-:W-:Y:S01]  /*3490*/  @!P0 MOV R10, RZ ;  /* 0x000000ff000a8202 */ /* 0x000fe20000000f00 */
[----:B------:R-:W-:Y:S06]  /*34a0*/  @!P0 BRA `(.L_x_62) ;  /* 0x00000000005c8947 */ /* 0x000fec0003800000 */
[----:B------:R-:W-:Y:S02]  /*34b0*/  FSETP.GTU.FTZ.AND P0, PT, |R0|, +INF , PT ;  /* 0x7f8000000000780b */ /* 0x000fe40003f1c200 */
[----:B------:R-:W-:-:S04]  /*34c0*/  FSETP.GTU.FTZ.AND P1, PT, |R3|, +INF , PT ;  /* 0x7f8000000300780b */ /* 0x000fc80003f3c200 */
[----:B------:R-:W-:-:S13]  /*34d0*/  PLOP3.LUT P0, PT, P0, P1, PT, 0xf8, 0x8f ;  /* 0x00000000008f781c */ /* 0x000fda0000703f70 */
[----:B------:R-:W-:Y:S05]  /*34e0*/  @P0 BRA `(.L_x_63) ;  /* 0x0000000400440947 */ /* 0x000fea0003800000 */
[----:B------:R-:W-:-:S13]  /*34f0*/  LOP3.LUT P0, RZ, R13, 0x7fffffff, R0, 0xc8, !PT ;  /* 0x7fffffff0dff7812 */ /* 0x000fda000780c800 */
[----:B------:R-:W-:Y:S05]  /*3500*/  @!P0 BRA `(.L_x_64) ;  /* 0x0000000400348947 */ /* 0x000fea0003800000 */
[C---:B------:R-:W-:Y:S02]  /*3510*/  FSETP.NEU.FTZ.AND P3, PT, |R0|.reuse, +INF , PT ;  /* 0x7f8000000000780b */ /* 0x040fe40003f7d200 */
[----:B------:R-:W-:Y:S02]  /*3520*/  FSETP.NEU.FTZ.AND P1, PT, |R3|, +INF , PT ;  /* 0x7f8000000300780b */ /* 0x000fe40003f3d200 */
[----:B------:R-:W-:-:S11]  /*3530*/  FSETP.NEU.FTZ.AND P0, PT, |R0|, +INF , PT ;  /* 0x7f8000000000780b */ /* 0x000fd60003f1d200 */
[----:B------:R-:W-:Y:S05]  /*3540*/  @!P1 BRA !P3, `(.L_x_64) ;  /* 0x0000000400249947 */ /* 0x000fea0005800000 */
[----:B------:R-:W-:-:S04]  /*3550*/  LOP3.LUT P3, RZ, R0, 0x7fffffff, RZ, 0xc0, !PT ;  /* 0x7fffffff00ff7812 */ /* 0x000fc8000786c0ff */
[----:B------:R-:W-:-:S13]  /*3560*/  PLOP3.LUT P1, PT, P1, P3, PT, 0x2f, 0xf2 ;  /* 0x0000000000f2781c */ /* 0x000fda0000f26577 */
[----:B------:R-:W-:Y:S05]  /*3570*/  @P1 BRA `(.L_x_65) ;  /* 0x0000000400101947 */ /* 0x000fea0003800000 */
[----:B------:R-:W-:-:S04]  /*3580*/  LOP3.LUT P1, RZ, R13, 0x7fffffff, RZ, 0xc0, !PT ;  /* 0x7fffffff0dff7812 */ /* 0x000fc8000782c0ff */
[----:B------:R-:W-:-:S13]  /*3590*/  PLOP3.LUT P0, PT, P0, P1, PT, 0x2f, 0xf2 ;  /* 0x0000000000f2781c */ /* 0x000fda0000702577 */
[----:B------:R-:W-:Y:S05]  /*35a0*/  @P0 BRA `(.L_x_66) ;  /* 0x0000000000f80947 */ /* 0x000fea0003800000 */
[----:B------:R-:W-:Y:S02]  /*35b0*/  ISETP.GE.AND P0, PT, R15, RZ, PT ;  /* 0x000000ff0f00720c */ /* 0x000fe40003f06270 */
[----:B------:R-:W-:-:S11]  /*35c0*/  ISETP.GE.AND P1, PT, R16, RZ, PT ;  /* 0x000000ff1000720c */ /* 0x000fd60003f26270 */
[----:B------:R-:W-:Y:S01]  /*35d0*/  @P0 MOV R10, RZ ;  /* 0x000000ff000a0202 */ /* 0x000fe20000000f00 */
[----:B------:R-:W-:Y:S01]  /*35e0*/  @!P0 FFMA R0, R0, 1.84467440737095516160e+19, RZ ;  /* 0x5f80000000008823 */ /* 0x000fe200000000ff */
[----:B------:R-:W-:Y:S01]  /*35f0*/  @!P0 MOV R10, 0xffffffc0 ;  /* 0xffffffc0000a8802 */ /* 0x000fe20000000f00 */
[----:B------:R-:W-:-:S03]  /*3600*/  @!P1 FFMA R13, R3, 1.84467440737095516160e+19, RZ ;  /* 0x5f800000030d9823 */ /* 0x000fc600000000ff */
[----:B------:R-:W-:-:S07]  /*3610*/  @!P1 IADD3 R10, PT, PT, R10, 0x40, RZ ;  /* 0x000000400a0a9810 */ /* 0x000fce0007ffe0ff */
.L_x_62:
[----:B------:R-:W-:Y:S02]  /*3620*/  LEA R16, R11, 0xc0800000, 0x17 ;  /* 0xc08000000b107811 */ /* 0x000fe400078eb8ff */
[----:B------:R-:W-:Y:S02]  /*3630*/  IADD3 R14, PT, PT, R14, -0x7f, RZ ;  /* 0xffffff810e0e7810 */ /* 0x000fe40007ffe0ff */
[----:B------:R-:W-:-:S03]  /*3640*/  IADD3 R17, PT, PT, -R16, R13, RZ ;  /* 0x0000000d10117210 */ /* 0x000fc60007ffe1ff */
[C---:B------:R-:W-:Y:S01]  /*3650*/  IMAD R0, R14.reuse, -0x800000, R0 ;  /* 0xff8000000e007824 */ /* 0x040fe200078e0200 */
[----:B------:R0:W1:Y:S01]  /*3660*/  MUFU.RCP R16, R17 ;  /* 0x0000001100107308 */ /* 0x0000620000001000 */
[----:B------:R-:W-:Y:S01]  /*3670*/  FADD.FTZ R15, -R17, -RZ ;  /* 0x800000ff110f7221 */ /* 0x000fe20000010100 */
[----:B0-----:R-:W-:-:S04]  /*3680*/  IADD3 R17, PT, PT, R14, 0x7f, -R11 ;  /* 0x0000007f0e117810 */ /* 0x001fc80007ffe80b */
[----:B------:R-:W-:Y:S01]  /*3690*/  IADD3 R17, PT, PT, R17, R10, RZ ;  /* 0x0000000a11117210 */ /* 0x000fe20007ffe0ff */
[----:B-1----:R-:W-:-:S04]  /*36a0*/  FFMA R13, R16, R15, 1 ;  /* 0x3f800000100d7423 */ /* 0x002fc8000000000f */
[----:B------:R-:W-:-:S04]  /*36b0*/  FFMA R13, R16, R13, R16 ;  /* 0x0000000d100d7223 */ /* 0x000fc80000000010 */
[----:B------:R-:W-:-:S04]  /*36c0*/  FFMA R16, R0, R13, RZ ;  /* 0x0000000d00107223 */ /* 0x000fc800000000ff */
[----:B------:R-:W-:-:S04]  /*36d0*/  FFMA R18, R15, R16, R0 ;  /* 0x000000100f127223 */ /* 0x000fc80000000000 */
[----:B------:R-:W-:-:S04]  /*36e0*/  FFMA R16, R13, R18, R16 ;  /* 0x000000120d107223 */ /* 0x000fc80000000010 */
[----:B------:R-:W-:-:S04]  /*36f0*/  FFMA R15, R15, R16, R0 ;  /* 0x000000100f0f7223 */ /* 0x000fc80000000000 */
[----:B------:R-:W-:-:S05]  /*3700*/  FFMA R0, R13, R15, R16 ;  /* 0x0000000f0d007223 */ /* 0x000fca0000000010 */
[----:B------:R-:W-:-:S04]  /*3710*/  SHF.R.U32.HI R11, RZ, 0x17, R0 ;  /* 0x00000017ff0b7819 */ /* 0x000fc80000011600 */
[----:B------:R-:W-:-:S04]  /*3720*/  LOP3.LUT R11, R11, 0xff, RZ, 0xc0, !PT ;  /* 0x000000ff0b0b7812 */ /* 0x000fc800078ec0ff */
[----:B------:R-:W-:-:S04]  /*3730*/  IADD3 R11, PT, PT, R11, R17, RZ ;  /* 0x000000110b0b7210 */ /* 0x000fc80007ffe0ff */
[----:B------:R-:W-:-:S04]  /*3740*/  IADD3 R10, PT, PT, R11, -0x1, RZ ;  /* 0xffffffff0b0a7810 */ /* 0x000fc80007ffe0ff */
[----:B------:R-:W-:-:S13]  /*3750*/  ISETP.GE.U32.AND P0, PT, R10, 0xfe, PT ;  /* 0x000000fe0a00780c */ /* 0x000fda0003f06070 */
[----:B------:R-:W-:Y:S05]  /*3760*/  @!P0 BRA `(.L_x_67) ;  /* 0x0000000000808947 */ /* 0x000fea0003800000 */
[----:B------:R-:W-:-:S13]  /*3770*/  ISETP.GT.AND P0, PT, R11, 0xfe, PT ;  /* 0x000000fe0b00780c */ /* 0x000fda0003f04270 */
[----:B------:R-:W-:Y:S05]  /*3780*/  @P0 BRA `(.L_x_68) ;  /* 0x00000000006c0947 */ /* 0x000fea0003800000 */
[----:B------:R-:W-:-:S13]  /*3790*/  ISETP.GE.AND P0, PT, R11, 0x1, PT ;  /* 0x000000010b00780c */ /* 0x000fda0003f06270 */
[----:B------:R-:W-:Y:S05]  /*37a0*/  @P0 BRA `(.L_x_69) ;  /* 0x0000000000980947 */ /* 0x000fea0003800000 */
[----:B------:R-:W-:Y:S02]  /*37b0*/  ISETP.GE.AND P0, PT, R11, -0x18, PT ;  /* 0xffffffe80b00780c */ /* 0x000fe40003f06270 */
[----:B------:R-:W-:-:S11]  /*37c0*/  LOP3.LUT R0, R0, 0x80000000, RZ, 0xc0, !PT ;  /* 0x8000000000007812 */ /* 0x000fd600078ec0ff */
[----:B------:R-:W-:Y:S05]  /*37d0*/  @!P0 BRA `(.L_x_69) ;  /* 0x00000000008c8947 */ /* 0x000fea0003800000 */
[-CC-:B------:R-:W-:Y:S01]  /*37e0*/  FFMA.RZ R10, R13, R15.reuse, R16.reuse ;  /* 0x0000000f0d0a7223 */ /* 0x180fe2000000c010 */
[C---:B------:R-:W-:Y:S02]  /*37f0*/  ISETP.NE.AND P3, PT, R11.reuse, RZ, PT ;  /* 0x000000ff0b00720c */ /* 0x040fe40003f65270 */
[----:B------:R-:W-:Y:S02]  /*3800*/  ISETP.NE.AND P1, PT, R11, RZ, PT ;  /* 0x000000ff0b00720c */ /* 0x000fe40003f25270 */
[----:B------:R-:W-:Y:S01]  /*3810*/  LOP3.LUT R14, R10, 0x7fffff, RZ, 0xc0, !PT ;  /* 0x007fffff0a0e7812 */ /* 0x000fe200078ec0ff */
[CCC-:B------:R-:W-:Y:S01]  /*3820*/  FFMA.RP R10, R13.reuse, R15.reuse, R16.reuse ;  /* 0x0000000f0d0a7223 */ /* 0x1c0fe20000008010 */
[----:B------:R-:W-:Y:S01]  /*3830*/  FFMA.RM R13, R13, R15, R16 ;  /* 0x0000000f0d0d7223 */ /* 0x000fe20000004010 */
[----:B------:R-:W-:Y:S02]  /*3840*/  IADD3 R15, PT, PT, R11, 0x20, RZ ;  /* 0x000000200b0f7810 */ /* 0x000fe40007ffe0ff */
[----:B------:R-:W-:-:S02]  /*3850*/  LOP3.LUT R14, R14, 0x800000, RZ, 0xfc, !PT ;  /* 0x008000000e0e7812 */ /* 0x000fc400078efcff */
[----:B------:R-:W-:Y:S02]  /*3860*/  IADD3 R11, PT, PT, -R11, RZ, RZ ;  /* 0x000000ff0b0b7210 */ /* 0x000fe40007ffe1ff */
[----:B------:R-:W-:Y:S02]  /*3870*/  SHF.L.U32 R15, R14, R15, RZ ;  /* 0x0000000f0e0f7219 */ /* 0x000fe400000006ff */
[----:B------:R-:W-:Y:S02]  /*3880*/  FSETP.NEU.FTZ.AND P0, PT, R10, R13, PT ;  /* 0x0000000d0a00720b */ /* 0x000fe40003f1d000 */
[----:B------:R-:W-:Y:S02]  /*3890*/  SEL R11, R11, RZ, P3 ;  /* 0x000000ff0b0b7207 */ /* 0x000fe40001800000 */
[----:B------:R-:W-:Y:S02]  /*38a0*/  ISETP.NE.AND P1, PT, R15, RZ, P1 ;  /* 0x000000ff0f00720c */ /* 0x000fe40000f25270 */
[----:B------:R-:W-:-:S02]  /*38b0*/  SHF.R.U32.HI R11, RZ, R11, R14 ;  /* 0x0000000bff0b7219 */ /* 0x000fc4000001160e */
[----:B------:R-:W-:Y:S02]  /*38c0*/  PLOP3.LUT P0, PT, P0, P1, PT, 0xf8, 0x8f ;  /* 0x00000000008f781c */ /* 0x000fe40000703f70 */
[----:B------:R-:W-:Y:S02]  /*38d0*/  SHF.R.U32.HI R13, RZ, 0x1, R11 ;  /* 0x00000001ff0d7819 */ /* 0x000fe4000001160b */
[----:B------:R-:W-:-:S04]  /*38e0*/  SEL R10, RZ, 0x1, !P0 ;  /* 0x00000001ff0a7807 */ /* 0x000fc80004000000 */
[----:B------:R-:W-:-:S04]  /*38f0*/  LOP3.LUT R10, R10, 0x1, R13, 0xf8, !PT ;  /* 0x000000010a0a7812 */ /* 0x000fc800078ef80d */
[----:B------:R-:W-:-:S04]  /*3900*/  LOP3.LUT R10, R10, R11, RZ, 0xc0, !PT ;  /* 0x0000000b0a0a7212 */ /* 0x000fc800078ec0ff */
[----:B------:R-:W-:-:S04]  /*3910*/  IADD3 R13, PT, PT, R13, R10, RZ ;  /* 0x0000000a0d0d7210 */ /* 0x000fc80007ffe0ff */
[----:B------:R-:W-:Y:S01]  /*3920*/  LOP3.LUT R0, R13, R0, RZ, 0xfc, !PT ;  /* 0x000000000d007212 */ /* 0x000fe200078efcff */
[----:B------:R-:W-:Y:S06]  /*3930*/  BRA `(.L_x_69) ;  /* 0x0000000000347947 */ /* 0x000fec0003800000 */
.L_x_68:
[----:B------:R-:W-:-:S04]  /*3940*/  LOP3.LUT R0, R0, 0x80000000, RZ, 0xc0, !PT ;  /* 0x8000000000007812 */ /* 0x000fc800078ec0ff */
[----:B------:R-:W-:Y:S01]  /*3950*/  LOP3.LUT R0, R0, 0x7f800000, RZ, 0xfc, !PT ;  /* 0x7f80000000007812 */ /* 0x000fe200078efcff */
[----:B------:R-:W-:Y:S06]  /*3960*/  BRA `(.L_x_69) ;  /* 0x0000000000287947 */ /* 0x000fec0003800000 */
.L_x_67:
[----:B------:R-:W-:Y:S01]  /*3970*/  LEA R0, R17, R0, 0x17 ;  /* 0x0000000011007211 */ /* 0x000fe200078eb8ff */
[----:B------:R-:W-:Y:S06]  /*3980*/  BRA `(.L_x_69) ;  /* 0x0000000000207947 */ /* 0x000fec0003800000 */
.L_x_66:
[----:B------:R-:W-:-:S04]  /*3990*/  LOP3.LUT R0, R13, 0x80000000, R0, 0x48, !PT ;  /* 0x800000000d007812 */ /* 0x000fc800078e4800 */
[----:B------:R-:W-:Y:S01]  /*39a0*/  LOP3.LUT R0, R0, 0x7f800000, RZ, 0xfc, !PT ;  /* 0x7f80000000007812 */ /* 0x000fe200078efcff */
[----:B------:R-:W-:Y:S06]  /*39b0*/  BRA `(.L_x_69) ;  /* 0x0000000000147947 */ /* 0x000fec0003800000 */
.L_x_65:
[----:B------:R-:W-:Y:S01]  /*39c0*/  LOP3.LUT R0, R13, 0x80000000, R0, 0x48, !PT ;  /* 0x800000000d007812 */ /* 0x000fe200078e4800 */
[----:B------:R-:W-:Y:S06]  /*39d0*/  BRA `(.L_x_69) ;  /* 0x00000000000c7947 */ /* 0x000fec0003800000 */
.L_x_64:
[----:B------:R-:W0:Y:S01]  /*39e0*/  MUFU.RSQ R0, -QNAN ;  /* 0xffc0000000007908 */ /* 0x000e220000001400 */
[----:B------:R-:W-:Y:S05]  /*39f0*/  BRA `(.L_x_69) ;  /* 0x0000000000047947 */ /* 0x000fea0003800000 */
.L_x_63:
[----:B------:R-:W-:-:S07]  /*3a00*/  FADD.FTZ R0, R0, R3 ;  /* 0x0000000300007221 */ /* 0x000fce0000010000 */
.L_x_69:
[----:B------:R-:W-:-:S04]  /*3a10*/  HFMA2 R13, -RZ, RZ, 0, 0 ;  /* 0x00000000ff0d7431 */ /* 0x000fc800000001ff */
[----:B0-----:R-:W-:Y:S05]  /*3a20*/  RET.REL.NODEC R12 `(_Z14softmax_kernelPfii) ;  /* 0xffffffc40c747950 */ /* 0x001fea0003c3ffff */
.L_x_70:
        /* <DEDUP_REMOVED lines=13> */
.L_x_90:


//--------------------- .text._Z15bias_add_kernelPfS_ii --------------------------
	.section	.text._Z15bias_add_kernelPfS_ii,"ax",@progbits
	.align	128
        .global         _Z15bias_add_kernelPfS_ii
        .type           _Z15bias_add_kernelPfS_ii,@function
        .size           _Z15bias_add_kernelPfS_ii,(.L_x_99 - _Z15bias_add_kernelPfS_ii)
        .other          _Z15bias_add_kernelPfS_ii,@"STO_CUDA_ENTRY STV_DEFAULT"
_Z15bias_add_kernelPfS_ii:
.text._Z15bias_add_kernelPfS_ii:
[----:B------:R-:W-:Y:S08]  /*0000*/  LDC R1, c[0x0][0x37c] ;  /* 0x0000df00ff017b82 */ /* 0x000ff00000000800 */
[----:B------:R-:W0:Y:S01]  /*0010*/  LDC R8, c[0x0][0x394] ;  /* 0x0000e500ff087b82 */ /* 0x000e220000000800 */
[----:B------:R-:W1:Y:S07]  /*0020*/  S2R R4, SR_TID.X ;  /* 0x0000000000047919 */ /* 0x000e6e0000002100 */
[----:B------:R-:W1:Y:S08]  /*0030*/  S2UR UR4, SR_CTAID.X ;  /* 0x00000000000479c3 */ /* 0x000e700000002500 */
[----:B------:R-:W1:Y:S01]  /*0040*/  LDC R7, c[0x0][0x360] ;  /* 0x0000d800ff077b82 */ /* 0x000e620000000800 */
[----:B0-----:R-:W-:-:S04]  /*0050*/  IABS R9, R8 ;  /* 0x0000000800097213 */ /* 0x001fc80000000000 */
[----:B------:R-:W0:Y:S01]  /*0060*/  I2F.RP R0, R9 ;  /* 0x0000000900007306 */ /* 0x000e220000209400 */
[----:B-1----:R-:W-:Y:S01]  /*0070*/  IMAD R7, R7, UR4, R4 ;  /* 0x0000000407077c24 */ /* 0x002fe2000f8e0204 */
[----:B------:R-:W1:Y:S06]  /*0080*/  LDCU UR4, c[0x0][0x390] ;  /* 0x00007200ff0477ac */ /* 0x000e6c0008000800 */
[----:B0-----:R-:W0:Y:S02]  /*0090*/  MUFU.RCP R0, R0 ;  /* 0x0000000000007308 */ /* 0x001e240000001000 */
[----:B0-----:R-:W-:Y:S01]  /*00a0*/  VIADD R2, R0, 0xffffffe ;  /* 0x0ffffffe00027836 */ /* 0x001fe20000000000 */
[----:B------:R-:W-:-:S05]  /*00b0*/  IABS R0, R7 ;  /* 0x0000000700007213 */ /* 0x000fca0000000000 */
[----:B------:R0:W2:Y:S02]  /*00c0*/  F2I.FTZ.U32.TRUNC.NTZ R3, R2 ;  /* 0x0000000200037305 */ /* 0x0000a4000021f000 */
[----:B0-----:R-:W-:Y:S02]  /*00d0*/  IMAD.MOV.U32 R2, RZ, RZ, RZ ;  /* 0x000000ffff027224 */ /* 0x001fe400078e00ff */
[----:B--2---:R-:W-:-:S04]  /*00e0*/  IMAD.MOV R6, RZ, RZ, -R3 ;  /* 0x000000ffff067224 */ /* 0x004fc800078e0a03 */
[----:B------:R-:W-:Y:S01]  /*00f0*/  IMAD R5, R6, R9, RZ ;  /* 0x0000000906057224 */ /* 0x000fe200078e02ff */
[----:B------:R-:W-:-:S03]  /*0100*/  LOP3.LUT R6, RZ, R8, RZ, 0x33, !PT ;  /* 0x00000008ff067212 */ /* 0x000fc600078e33ff */
[----:B------:R-:W-:Y:S01]  /*0110*/  IMAD.HI.U32 R3, R3, R5, R2 ;  /* 0x0000000503037227 */ /* 0x000fe200078e0002 */
[----:B------:R-:W-:-:S04]  /*0120*/  LOP3.LUT R2, R7, R8, RZ, 0x3c, !PT ;  /* 0x0000000807027212 */ /* 0x000fc800078e3cff */
[----:B------:R-:W-:Y:S01]  /*0130*/  ISETP.GE.AND P0, PT, R2, RZ, PT ;  /* 0x000000ff0200720c */ /* 0x000fe20003f06270 */
[----:B------:R-:W-:-:S05]  /*0140*/  IMAD.HI.U32 R3, R3, R0, RZ ;  /* 0x0000000003037227 */ /* 0x000fca00078e00ff */
[----:B------:R-:W-:-:S05]  /*0150*/  IADD3 R4, PT, PT, -R3, RZ, RZ ;  /* 0x000000ff03047210 */ /* 0x000fca0007ffe1ff */
[----:B------:R-:W-:-:S05]  /*0160*/  IMAD R0, R9, R4, R0 ;  /* 0x0000000409007224 */ /* 0x000fca00078e0200 */
[----:B------:R-:W-:-:S13]  /*0170*/  ISETP.GT.U32.AND P2, PT, R9, R0, PT ;  /* 0x000000000900720c */ /* 0x000fda0003f44070 */
[----:B------:R-:W-:Y:S02]  /*0180*/  @!P2 IMAD.IADD R0, R0, 0x1, -R9 ;  /* 0x000000010000a824 */ /* 0x000fe400078e0a09 */
[----:B------:R-:W-:-:S03]  /*0190*/  @!P2 VIADD R3, R3, 0x1 ;  /* 0x000000010303a836 */ /* 0x000fc60000000000 */
[----:B------:R-:W-:-:S13]  /*01a0*/  ISETP.GE.U32.AND P1, PT, R0, R9, PT ;  /* 0x000000090000720c */ /* 0x000fda0003f26070 */
[----:B------:R-:W-:Y:S02]  /*01b0*/  @P1 IADD3 R3, PT, PT, R3, 0x1, RZ ;  /* 0x0000000103031810 */ /* 0x000fe40007ffe0ff */
[----:B------:R-:W-:-:S03]  /*01c0*/  ISETP.NE.AND P1, PT, R8, RZ, PT ;  /* 0x000000ff0800720c */ /* 0x000fc60003f25270 */
[----:B------:R-:W-:-:S05]  /*01d0*/  @!P0 IMAD.MOV R3, RZ, RZ, -R3 ;  /* 0x000000ffff038224 */ /* 0x000fca00078e0a03 */
[----:B------:R-:W-:-:S04]  /*01e0*/  SEL R3, R6, R3, !P1 ;  /* 0x0000000306037207 */ /* 0x000fc80004800000 */
[----:B-1----:R-:W-:-:S04]  /*01f0*/  ISETP.GE.AND P0, PT, R3, UR4, PT ;  /* 0x0000000403007c0c */ /* 0x002fc8000bf06270 */
[----:B------:R-:W-:-:S13]  /*0200*/  ISETP.LT.OR P0, PT, R8, RZ, P0 ;  /* 0x000000ff0800720c */ /* 0x000fda0000701670 */
[----:B------:R-:W-:Y:S05]  /*0210*/  @P0 EXIT ;  /* 0x000000000000094d */ /* 0x000fea0003800000 */
[----:B------:R-:W0:Y:S01]  /*0220*/  LDC.64 R2, c[0x0][0x388] ;  /* 0x0000e200ff027b82 */ /* 0x000e220000000a00 */
[----:B------:R-:W-:Y:S01]  /*0230*/  ISETP.GE.AND P2, PT, R7, RZ, PT ;  /* 0x000000ff0700720c */ /* 0x000fe20003f46270 */
[----:B------:R-:W1:Y:S01]  /*0240*/  LDCU.64 UR4, c[0x0][0x358] ;  /* 0x00006b00ff0477ac */ /* 0x000e620008000a00 */
[----:B------:R-:W-:Y:S01]  /*0250*/  ISETP.GT.U32.AND P0, PT, R9, R0, PT ;  /* 0x000000000900720c */ /* 0x000fe20003f04070 */
[----:B------:R-:W-:-:S04]  /*0260*/  IMAD.IADD R9, R0, 0x1, -R9 ;  /* 0x0000000100097824 */ /* 0x000fc800078e0a09 */
[----:B------:R-:W2:Y:S01]  /*0270*/  LDC.64 R4, c[0x0][0x380] ;  /* 0x0000e000ff047b82 */ /* 0x000ea20000000a00 */
[----:B------:R-:W-:-:S05]  /*0280*/  SEL R9, R9, R0, !P0 ;  /* 0x0000000009097207 */ /* 0x000fca0004000000 */
[----:B------:R-:W-:-:S04]  /*0290*/  @!P2 IADD3 R9, PT, PT, -R9, RZ, RZ ;  /* 0x000000ff0909a210 */ /* 0x000fc80007ffe1ff */
[----:B------:R-:W-:-:S05]  /*02a0*/  SEL R9, R6, R9, !P1 ;  /* 0x0000000906097207 */ /* 0x000fca0004800000 */
[----:B0-----:R-:W-:-:S06]  /*02b0*/  IMAD.WIDE R2, R9, 0x4, R2 ;  /* 0x0000000409027825 */ /* 0x001fcc00078e0202 */
[----:B-1----:R-:W3:Y:S01]  /*02c0*/  LDG.E R2, desc[UR4][R2.64] ;  /* 0x0000000402027981 */ /* 0x002ee2000c1e1900 */
[----:B--2---:R-:W-:-:S05]  /*02d0*/  IMAD.WIDE R4, R7, 0x4, R4 ;  /* 0x0000000407047825 */ /* 0x004fca00078e0204 */
[----:B------:R-:W3:Y:S02]  /*02e0*/  LDG.E R7, desc[UR4][R4.64] ;  /* 0x0000000404077981 */ /* 0x000ee4000c1e1900 */
[----:B---3--:R-:W-:-:S05]  /*02f0*/  FADD R7, R2, R7 ;  /* 0x0000000702077221 */ /* 0x008fca0000000000 */
[----:B------:R-:W-:Y:S01]  /*0300*/  STG.E desc[UR4][R4.64], R7 ;  /* 0x0000000704007986 */ /* 0x000fe2000c101904 */
[----:B------:R-:W-:Y:S05]  /*0310*/  EXIT ;  /* 0x000000000000794d */ /* 0x000fea0003800000 */
.L_x_71:
        /* <DEDUP_REMOVED lines=14> */
.L_x_99:


//--------------------- .text._Z11relu_kernelPfi  --------------------------
	.section	.text._Z11relu_kernelPfi,"ax",@progbits
	.align	128
        .global         _Z11relu_kernelPfi
        .type           _Z11relu_kernelPfi,@function
        .size           _Z11relu_kernelPfi,(.L_x_100 - _Z11relu_kernelPfi)
        .other          _Z11relu_kernelPfi,@"STO_CUDA_ENTRY STV_DEFAULT"
_Z11relu_kernelPfi:
.text._Z11relu_kernelPfi:
        /* <DEDUP_REMOVED lines=11> */
[----:B-1----:R-:W2:Y:S02]  /*00b0*/  LDG.E R0, desc[UR4][R2.64] ;  /* 0x0000000402007981 */ /* 0x002ea4000c1e1900 */
[----:B--2---:R-:W-:-:S05]  /*00c0*/  FMNMX R5, RZ, R0, !PT ;  /* 0x00000000ff057209 */ /* 0x004fca0007800000 */
[----:B------:R-:W-:Y:S01]  /*00d0*/  STG.E desc[UR4][R2.64], R5 ;  /* 0x0000000502007986 */ /* 0x000fe2000c101904 */
[----:B------:R-:W-:Y:S05]  /*00e0*/  EXIT ;  /* 0x000000000000794d */ /* 0x000fea0003800000 */
.L_x_72:
        /* <DEDUP_REMOVED lines=9> */
.L_x_100:


//--------------------- .text._Z18matmul_at_b_kernelPfS_S_iii --------------------------
	.section	.text._Z18matmul_at_b_kernelPfS_S_iii,"ax",@progbits
	.align	128
        .global         _Z18matmul_at_b_kernelPfS_S_iii
        .type           _Z18matmul_at_b_kernelPfS_S_iii,@function
        .size           _Z18matmul_at_b_kernelPfS_S_iii,(.L_x_101 - _Z18matmul_at_b_kernelPfS_S_iii)
        .other          _Z18matmul_at_b_kernelPfS_S_iii,@"STO_CUDA_ENTRY STV_DEFAULT"
_Z18matmul_at_b_kernelPfS_S_iii:
.text._Z18matmul_at_b_kernelPfS_S_iii:
[----:B------:R-:W-:Y:S01]  /*0000*/  LDC R1, c[0x0][0x37c] ;  /* 0x0000df00ff017b82 */ /* 0x000fe20000000800 */
[----:B------:R-:W0:Y:S07]  /*0010*/  S2R R6, SR_TID.X ;  /* 0x0000000000067919 */ /* 0x000e2e0000002100 */
[----:B------:R-:W1:Y:S01]  /*0020*/  LDC R5, c[0x0][0x364] ;  /* 0x0000d900ff057b82 */ /* 0x000e620000000800 */
[----:B------:R-:W1:Y:S07]  /*0030*/  S2R R4, SR_TID.Y ;  /* 0x0000000000047919 */ /* 0x000e6e0000002200 */
[----:B------:R-:W0:Y:S08]  /*0040*/  S2UR UR5, SR_CTAID.X ;  /* 0x00000000000579c3 */ /* 0x000e300000002500 */
[----:B------:R-:W0:Y:S08]  /*0050*/  LDC R3, c[0x0][0x360] ;  /* 0x0000d800ff037b82 */ /* 0x000e300000000800 */
[----:B------:R-:W1:Y:S08]  /*0060*/  S2UR UR4, SR_CTAID.Y ;  /* 0x00000000000479c3 */ /* 0x000e700000002600 */
[----:B------:R-:W2:Y:S08]  /*0070*/  LDC R0, c[0x0][0x3a0] ;  /* 0x0000e800ff007b82 */ /* 0x000eb00000000800 */
[----:B------:R-:W3:Y:S01]  /*0080*/  LDC R2, c[0x0][0x39c] ;  /* 0x0000e700ff027b82 */ /* 0x000ee20000000800 */
[----:B0-----:R-:W-:-:S02]  /*0090*/  IMAD R3, R3, UR5, R6 ;  /* 0x0000000503037c24 */ /* 0x001fc4000f8e0206 */
[----:B-1----:R-:W-:-:S03]  /*00a0*/  IMAD R5, R5, UR4, R4 ;  /* 0x0000000405057c24 */ /* 0x002fc6000f8e0204 */
[----:B--2---:R-:W-:-:S04]  /*00b0*/  ISETP.GE.AND P0, PT, R3, R0, PT ;  /* 0x000000000300720c */ /* 0x004fc80003f06270 */
[----:B---3--:R-:W-:-:S13]  /*00c0*/  ISETP.GE.OR P0, PT, R5, R2, P0 ;  /* 0x000000020500720c */ /* 0x008fda0000706670 */
        /* <DEDUP_REMOVED lines=17> */
.L_x_75:
        /* <DEDUP_REMOVED lines=47> */
.L_x_74:
        /* <DEDUP_REMOVED lines=30> */
.L_x_76:
        /* <DEDUP_REMOVED lines=28> */
.L_x_73:
[----:B------:R-:W0:Y:S01]  /*0870*/  LDC.64 R6, c[0x0][0x390] ;  /* 0x0000e400ff067b82 */ /* 0x000e220000000a00 */
[----:B------:R-:W-:-:S04]  /*0880*/  IMAD R3, R5, R0, R3 ;  /* 0x0000000005037224 */ /* 0x000fc800078e0203 */
[----:B0-----:R-:W-:-:S05]  /*0890*/  IMAD.WIDE R2, R3, 0x4, R6 ;  /* 0x0000000403027825 */ /* 0x001fca00078e0206 */
[----:B------:R-:W-:Y:S01]  /*08a0*/  STG.E desc[UR4][R2.64], R29 ;  /* 0x0000001d02007986 */ /* 0x000fe2000c101904 */
[----:B------:R-:W-:Y:S05]  /*08b0*/  EXIT ;  /* 0x000000000000794d */ /* 0x000fea0003800000 */
.L_x_77:
        /* <DEDUP_REMOVED lines=12> */
.L_x_101:


//--------------------- .text._Z18matmul_a_bt_kernelPfS_S_iii --------------------------
	.section	.text._Z18matmul_a_bt_kernelPfS_S_iii,"ax",@progbits
	.align	128
        .global         _Z18matmul_a_bt_kernelPfS_S_iii
        .type           _Z18matmul_a_bt_kernelPfS_S_iii,@function
        .size           _Z18matmul_a_bt_kernelPfS_S_iii,(.L_x_102 - _Z18matmul_a_bt_kernelPfS_S_iii)
        .other          _Z18matmul_a_bt_kernelPfS_S_iii,@"STO_CUDA_ENTRY STV_DEFAULT"
_Z18matmul_a_bt_kernelPfS_S_iii:
.text._Z18matmul_a_bt_kernelPfS_S_iii:
[----:B------:R-:W-:Y:S01]  /*0000*/  LDC R1, c[0x0][0x37c] ;  /* 0x0000df00ff017b82 */ /* 0x000fe20000000800 */
[----:B------:R-:W0:Y:S07]  /*0010*/  S2R R3, SR_TID.X ;  /* 0x0000000000037919 */ /* 0x000e2e0000002100 */
[----:B------:R-:W1:Y:S01]  /*0020*/  LDC R7, c[0x0][0x364] ;  /* 0x0000d900ff077b82 */ /* 0x000e620000000800 */
[----:B------:R-:W2:Y:S01]  /*0030*/  LDCU UR11, c[0x0][0x3a0] ;  /* 0x00007400ff0b77ac */ /* 0x000ea20008000800 */
[----:B------:R-:W1:Y:S01]  /*0040*/  S2R R2, SR_TID.Y ;  /* 0x0000000000027919 */ /* 0x000e620000002200 */
[----:B------:R-:W3:Y:S05]  /*0050*/  LDCU UR6, c[0x0][0x398] ;  /* 0x00007300ff0677ac */ /* 0x000eea0008000800 */
[----:B------:R-:W0:Y:S08]  /*0060*/  S2UR UR5, SR_CTAID.X ;  /* 0x00000000000579c3 */ /* 0x000e300000002500 */
[----:B------:R-:W0:Y:S08]  /*0070*/  LDC R0, c[0x0][0x360] ;  /* 0x0000d800ff007b82 */ /* 0x000e300000000800 */
[----:B------:R-:W1:Y:S01]  /*0080*/  S2UR UR4, SR_CTAID.Y ;  /* 0x00000000000479c3 */ /* 0x000e620000002600 */
[----:B0-----:R-:W-:-:S05]  /*0090*/  IMAD R0, R0, UR5, R3 ;  /* 0x0000000500007c24 */ /* 0x001fca000f8e0203 */
[----:B--2---:R-:W-:Y:S01]  /*00a0*/  ISETP.GE.AND P0, PT, R0, UR11, PT ;  /* 0x0000000b00007c0c */ /* 0x004fe2000bf06270 */
[----:B-1----:R-:W-:-:S05]  /*00b0*/  IMAD R7, R7, UR4, R2 ;  /* 0x0000000407077c24 */ /* 0x002fca000f8e0202 */
[----:B---3--:R-:W-:-:S13]  /*00c0*/  ISETP.GE.OR P0, PT, R7, UR6, P0 ;  /* 0x0000000607007c0c */ /* 0x008fda0008706670 */
[----:B------:R-:W-:Y:S05]  /*00d0*/  @P0 EXIT ;  /* 0x000000000000094d */ /* 0x000fea0003800000 */
[----:B------:R-:W0:Y:S01]  /*00e0*/  LDCU UR7, c[0x0][0x39c] ;  /* 0x00007380ff0777ac */ /* 0x000e220008000800 */
[----:B------:R-:W-:Y:S01]  /*00f0*/  HFMA2 R14, -RZ, RZ, 0, 0 ;  /* 0x00000000ff0e7431 */ /* 0x000fe200000001ff */
[----:B------:R-:W1:Y:S01]  /*0100*/  LDCU.64 UR12, c[0x0][0x358] ;  /* 0x00006b00ff0c77ac */ /* 0x000e620008000a00 */
[----:B0-----:R-:W-:-:S09]  /*0110*/  UISETP.GE.AND UP0, UPT, UR7, 0x1, UPT ;  /* 0x000000010700788c */ /* 0x001fd2000bf06270 */
[----:B-1----:R-:W-:Y:S05]  /*0120*/  BRA.U !UP0, `(.L_x_78) ;  /* 0x00000009089c7547 */ /* 0x002fea000b800000 */
[----:B------:R-:W-:Y:S02]  /*0130*/  UISETP.GE.U32.AND UP1, UPT, UR7, 0x10, UPT ;  /* 0x000000100700788c */ /* 0x000fe4000bf26070 */
[----:B------:R-:W-:Y:S01]  /*0140*/  IMAD R8, R7, UR7, RZ ;  /* 0x0000000707087c24 */ /* 0x000fe2000f8e02ff */
[----:B------:R-:W-:Y:S02]  /*0150*/  ULOP3.LUT UR10, UR7, 0xf, URZ, 0xc0, !UPT ;  /* 0x0000000f070a7892 */ /* 0x000fe4000f8ec0ff */
[----:B------:R-:W-:Y:S01]  /*0160*/  IMAD R9, R0, UR7, RZ ;  /* 0x0000000700097c24 */ /* 0x000fe2000f8e02ff */
[----:B------:R-:W-:Y:S01]  /*0170*/  MOV R14, RZ ;  /* 0x000000ff000e7202 */ /* 0x000fe20000000f00 */
[----:B------:R-:W-:Y:S01]  /*0180*/  UMOV UR4, URZ ;  /* 0x000000ff00047c82 */ /* 0x000fe20008000000 */
[----:B------:R-:W-:Y:S01]  /*0190*/  UISETP.NE.AND UP0, UPT, UR10, URZ, UPT ;  /* 0x000000ff0a00728c */ /* 0x000fe2000bf05270 */
[----:B------:R-:W-:Y:S10]  /*01a0*/  BRA.U !UP1, `(.L_x_79) ;  /* 0x0000000509107547 */ /* 0x000ff4000b800000 */
[----:B------:R-:W0:Y:S01]  /*01b0*/  LDC.64 R2, c[0x0][0x380] ;  /* 0x0000e000ff027b82 */ /* 0x000e220000000a00 */
[----:B------:R-:W1:Y:S01]  /*01c0*/  LDCU.64 UR8, c[0x0][0x388] ;  /* 0x00007100ff0877ac */ /* 0x000e620008000a00 */
[----:B------:R-:W-:Y:S02]  /*01d0*/  MOV R14, RZ ;  /* 0x000000ff000e7202 */ /* 0x000fe40000000f00 */
[----:B------:R-:W-:Y:S01]  /*01e0*/  MOV R6, R9 ;  /* 0x0000000900067202 */ /* 0x000fe20000000f00 */
[----:B------:R-:W-:Y:S02]  /*01f0*/  ULOP3.LUT UR4, UR7, 0x7ffffff0, URZ, 0xc0, !UPT ;  /* 0x7ffffff007047892 */ /* 0x000fe4000f8ec0ff */
[----:B-1----:R-:W-:Y:S02]  /*0200*/  UIADD3 UR5, UP1, UPT, UR8, 0x20, URZ ;  /* 0x0000002008057890 */ /* 0x002fe4000ff3e0ff */
[----:B------:R-:W-:Y:S02]  /*0210*/  UIADD3 UR8, UPT, UPT, -UR4, URZ, URZ ;  /* 0x000000ff04087290 */ /* 0x000fe4000fffe1ff */
[----:B------:R-:W-:Y:S01]  /*0220*/  UIADD3.X UR6, UPT, UPT, URZ, UR9, URZ, UP1, !UPT ;  /* 0x00000009ff067290 */ /* 0x000fe20008ffe4ff */
[----:B0-----:R-:W-:-:S03]  /*0230*/  IMAD.WIDE.U32 R2, R8, 0x4, R2 ;  /* 0x0000000408027825 */ /* 0x001fc600078e0002 */
[----:B------:R-:W-:-:S04]  /*0240*/  IADD3 R4, P0, PT, R2, 0x20, RZ ;  /* 0x0000002002047810 */ /* 0x000fc80007f1e0ff */
[----:B------:R-:W-:-:S09]  /*0250*/  IADD3.X R5, PT, PT, RZ, R3, RZ, P0, !PT ;  /* 0x00000003ff057210 */ /* 0x000fd200007fe4ff */
.L_x_80:
[----:B------:R-:W-:Y:S01]  /*0260*/  MOV R2, UR5 ;  /* 0x0000000500027c02 */ /* 0x000fe20008000f00 */
[----:B------:R-:W2:Y:S01]  /*0270*/  LDG.E R15, desc[UR12][R4.64+-0x20] ;  /* 0xffffe00c040f7981 */ /* 0x000ea2000c1e1900 */
[----:B------:R-:W-:-:S03]  /*0280*/  MOV R3, UR6 ;  /* 0x0000000600037c02 */ /* 0x000fc60008000f00 */
[----:B------:R-:W3:Y:S01]  /*0290*/  LDG.E R17, desc[UR12][R4.64+-0x1c] ;  /* 0xffffe40c04117981 */ /* 0x000ee2000c1e1900 */
[----:B------:R-:W-:-:S03]  /*02a0*/  IMAD.WIDE R2, R6, 0x4, R2 ;  /* 0x0000000406027825 */ /* 0x000fc600078e0202 */
[----:B------:R-:W4:Y:S04]  /*02b0*/  LDG.E R19, desc[UR12][R4.64+-0x18] ;  /* 0xffffe80c04137981 */ /* 0x000f28000c1e1900 */
[----:B------:R-:W2:Y:S04]  /*02c0*/  LDG.E R16, desc[UR12][R2.64+-0x20] ;  /* 0xffffe00c02107981 */ /* 0x000ea8000c1e1900 */
[----:B------:R-:W3:Y:S04]  /*02d0*/  LDG.E R24, desc[UR12][R2.64+-0x1c] ;  /* 0xffffe40c02187981 */ /* 0x000ee8000c1e1900 */
[----:B------:R-:W4:Y:S04]  /*02e0*/  LDG.E R18, desc[UR12][R2.64+-0x18] ;  /* 0xffffe80c02127981 */ /* 0x000f28000c1e1900 */
[----:B------:R-:W5:Y:S04]  /*02f0*/  LDG.E R20, desc[UR12][R4.64+-0x14] ;  /* 0xffffec0c04147981 */ /* 0x000f68000c1e1900 */
        /* <DEDUP_REMOVED lines=8> */
[----:B------:R-:W5:Y:S01]  /*0380*/  LDG.E R26, desc[UR12][R4.64+0x1c] ;  /* 0x00001c0c041a7981 */ /* 0x000f62000c1e1900 */
[----:B--2---:R-:W-:-:S03]  /*0390*/  FFMA R16, R15, R16, R14 ;  /* 0x000000100f107223 */ /* 0x004fc6000000000e */
[----:B------:R-:W2:Y:S01]  /*03a0*/  LDG.E R15, desc[UR12][R4.64+-0x4] ;  /* 0xfffffc0c040f7981 */ /* 0x000ea2000c1e1900 */
[----:B---3--:R-:W-:-:S03]  /*03b0*/  FFMA R24, R17, R24, R16 ;  /* 0x0000001811187223 */ /* 0x008fc60000000010 */
[----:B------:R-:W2:Y:S01]  /*03c0*/  LDG.E R14, desc[UR12][R2.64+-0x4] ;  /* 0xfffffc0c020e7981 */ /* 0x000ea2000c1e1900 */
[----:B----4-:R-:W-:-:S03]  /*03d0*/  FFMA R25, R19, R18, R24 ;  /* 0x0000001213197223 */ /* 0x010fc60000000018 */
[----:B------:R-:W3:Y:S04]  /*03e0*/  LDG.E R16, desc[UR12][R4.64] ;  /* 0x0000000c04107981 */ /* 0x000ee8000c1e1900 */
[----:B------:R-:W3:Y:S01]  /*03f0*/  LDG.E R17, desc[UR12][R2.64] ;  /* 0x0000000c02117981 */ /* 0x000ee2000c1e1900 */
[----:B-----5:R-:W-:-:S03]  /*0400*/  FFMA R25, R20, R21, R25 ;  /* 0x0000001514197223 */ /* 0x020fc60000000019 */
[----:B------:R-:W4:Y:S04]  /*0410*/  LDG.E R18, desc[UR12][R4.64+0x4] ;  /* 0x0000040c04127981 */ /* 0x000f28000c1e1900 */
[----:B------:R-:W4:Y:S01]  /*0420*/  LDG.E R19, desc[UR12][R2.64+0x4] ;  /* 0x0000040c02137981 */ /* 0x000f22000c1e1900 */
[----:B------:R-:W-:-:S03]  /*0430*/  FFMA R25, R22, R23, R25 ;  /* 0x0000001716197223 */ /* 0x000fc60000000019 */
[----:B------:R-:W5:Y:S04]  /*0440*/  LDG.E R20, desc[UR12][R4.64+0x8] ;  /* 0x0000080c04147981 */ /* 0x000f68000c1e1900 */
[----:B------:R-:W5:Y:S01]  /*0450*/  LDG.E R21, desc[UR12][R2.64+0x8] ;  /* 0x0000080c02157981 */ /* 0x000f62000c1e1900 */
[----:B------:R-:W-:-:S03]  /*0460*/  FFMA R25, R10, R11, R25 ;  /* 0x0000000b0a197223 */ /* 0x000fc60000000019 */
[----:B------:R-:W5:Y:S04]  /*0470*/  LDG.E R22, desc[UR12][R4.64+0xc] ;  /* 0x00000c0c04167981 */ /* 0x000f68000c1e1900 */
[----:B------:R-:W5:Y:S04]  /*0480*/  LDG.E R23, desc[UR12][R2.64+0xc] ;  /* 0x00000c0c02177981 */ /* 0x000f68000c1e1900 */
[----:B------:R-:W5:Y:S01]  /*0490*/  LDG.E R10, desc[UR12][R4.64+0x10] ;  /* 0x0000100c040a7981 */ /* 0x000f62000c1e1900 */
[----:B------:R-:W-:-:S03]  /*04a0*/  FFMA R28, R12, R13, R25 ;  /* 0x0000000d0c1c7223 */ /* 0x000fc60000000019 */
[----:B------:R-:W5:Y:S04]  /*04b0*/  LDG.E R11, desc[UR12][R2.64+0x10] ;  /* 0x0000100c020b7981 */ /* 0x000f68000c1e1900 */
[----:B------:R-:W5:Y:S04]  /*04c0*/  LDG.E R24, desc[UR12][R4.64+0x14] ;  /* 0x0000140c04187981 */ /* 0x000f68000c1e1900 */
[----:B------:R-:W5:Y:S04]  /*04d0*/  LDG.E R25, desc[UR12][R2.64+0x14] ;  /* 0x0000140c02197981 */ /* 0x000f68000c1e1900 */
[----:B------:R0:W5:Y:S04]  /*04e0*/  LDG.E R13, desc[UR12][R4.64+0x18] ;  /* 0x0000180c040d7981 */ /* 0x000168000c1e1900 */
[----:B------:R-:W5:Y:S01]  /*04f0*/  LDG.E R12, desc[UR12][R2.64+0x18] ;  /* 0x0000180c020c7981 */ /* 0x000f62000c1e1900 */
[----:B------:R-:W-:-:S04]  /*0500*/  UIADD3 UR8, UPT, UPT, UR8, 0x10, URZ ;  /* 0x0000001008087890 */ /* 0x000fc8000fffe0ff */
[----:B------:R-:W-:Y:S01]  /*0510*/  UISETP.NE.AND UP1, UPT, UR8, URZ, UPT ;  /* 0x000000ff0800728c */ /* 0x000fe2000bf25270 */
[----:B0-----:R-:W-:Y:S02]  /*0520*/  IADD3 R4, P0, PT, R4, 0x40, RZ ;  /* 0x0000004004047810 */ /* 0x001fe40007f1e0ff */
[----:B------:R-:W-:Y:S02]  /*0530*/  IADD3 R6, PT, PT, R6, 0x10, RZ ;  /* 0x0000001006067810 */ /* 0x000fe40007ffe0ff */
[----:B------:R-:W-:Y:S01]  /*0540*/  IADD3.X R5, PT, PT, RZ, R5, RZ, P0, !PT ;  /* 0x00000005ff057210 */ /* 0x000fe200007fe4ff */
[----:B--2---:R-:W-:-:S04]  /*0550*/  FFMA R15, R15, R14, R28 ;  /* 0x0000000e0f0f7223 */ /* 0x004fc8000000001c */
[----:B---3--:R-:W-:-:S04]  /*0560*/  FFMA R15, R16, R17, R15 ;  /* 0x00000011100f7223 */ /* 0x008fc8000000000f */
[----:B----4-:R-:W-:-:S04]  /*0570*/  FFMA R15, R18, R19, R15 ;  /* 0x00000013120f7223 */ /* 0x010fc8000000000f */
[----:B-----5:R-:W-:-:S04]  /*0580*/  FFMA R15, R20, R21, R15 ;  /* 0x00000015140f7223 */ /* 0x020fc8000000000f */
[----:B------:R-:W-:-:S04]  /*0590*/  FFMA R15, R22, R23, R15 ;  /* 0x00000017160f7223 */ /* 0x000fc8000000000f */
[----:B------:R-:W-:-:S04]  /*05a0*/  FFMA R11, R10, R11, R15 ;  /* 0x0000000b0a0b7223 */ /* 0x000fc8000000000f */
[----:B------:R-:W-:-:S04]  /*05b0*/  FFMA R24, R24, R25, R11 ;  /* 0x0000001918187223 */ /* 0x000fc8000000000b */
[----:B------:R-:W-:-:S04]  /*05c0*/  FFMA R13, R13, R12, R24 ;  /* 0x0000000c0d0d7223 */ /* 0x000fc80000000018 */
[----:B------:R-:W-:Y:S01]  /*05d0*/  FFMA R14, R26, R27, R13 ;  /* 0x0000001b1a0e7223 */ /* 0x000fe2000000000d */
[----:B------:R-:W-:Y:S06]  /*05e0*/  BRA.U UP1, `(.L_x_80) ;  /* 0xfffffffd011c7547 */ /* 0x000fec000b83ffff */
.L_x_79:
[----:B------:R-:W-:Y:S05]  /*05f0*/  BRA.U !UP0, `(.L_x_78) ;  /* 0x0000000508687547 */ /* 0x000fea000b800000 */
[----:B------:R-:W-:Y:S02]  /*0600*/  UISETP.GE.U32.AND UP0, UPT, UR10, 0x8, UPT ;  /* 0x000000080a00788c */ /* 0x000fe4000bf06070 */
[----:B------:R-:W-:-:S04]  /*0610*/  ULOP3.LUT UR6, UR7, 0x7, URZ, 0xc0, !UPT ;  /* 0x0000000707067892 */ /* 0x000fc8000f8ec0ff */
[----:B------:R-:W-:-:S03]  /*0620*/  UISETP.NE.AND UP1, UPT, UR6, URZ, UPT ;  /* 0x000000ff0600728c */ /* 0x000fc6000bf25270 */
[----:B------:R-:W-:Y:S08]  /*0630*/  BRA.U !UP0, `(.L_x_81) ;  /* 0x0000000108907547 */ /* 0x000ff0000b800000 */
[----:B------:R-:W0:Y:S01]  /*0640*/  LDC.64 R10, c[0x0][0x380] ;  /* 0x0000e000ff0a7b82 */ /* 0x000e220000000a00 */
[----:B------:R-:W1:Y:S01]  /*0650*/  LDCU.64 UR8, c[0x0][0x380] ;  /* 0x00007000ff0877ac */ /* 0x000e620008000a00 */
[C---:B------:R-:W-:Y:S02]  /*0660*/  IADD3 R3, PT, PT, R8.reuse, UR4, RZ ;  /* 0x0000000408037c10 */ /* 0x040fe4000fffe0ff */
[----:B------:R-:W-:Y:S02]  /*0670*/  IADD3 R6, P0, PT, R8, UR4, RZ ;  /* 0x0000000408067c10 */ /* 0x000fe4000ff1e0ff */
[----:B------:R-:W-:Y:S02]  /*0680*/  IADD3 R13, PT, PT, R9, UR4, RZ ;  /* 0x00000004090d7c10 */ /* 0x000fe4000fffe0ff */
[----:B------:R-:W2:Y:S01]  /*0690*/  LDC.64 R4, c[0x0][0x388] ;  /* 0x0000e200ff047b82 */ /* 0x000ea20000000a00 */
[----:B0-----:R-:W-:Y:S01]  /*06a0*/  IMAD.WIDE.U32 R10, R3, 0x4, R10 ;  /* 0x00000004030a7825 */ /* 0x001fe200078e000a */
[----:B------:R-:W-:-:S02]  /*06b0*/  IADD3.X R3, PT, PT, RZ, RZ, RZ, P0, !PT ;  /* 0x000000ffff037210 */ /* 0x000fc400007fe4ff */
[C---:B-1----:R-:W-:Y:S02]  /*06c0*/  LEA R2, P0, R6.reuse, UR8, 0x2 ;  /* 0x0000000806027c11 */ /* 0x042fe4000f8010ff */
[----:B------:R-:W3:Y:S02]  /*06d0*/  LDG.E R15, desc[UR12][R10.64] ;  /* 0x0000000c0a0f7981 */ /* 0x000ee4000c1e1900 */
[----:B------:R-:W-:Y:S01]  /*06e0*/  LEA.HI.X R3, R6, UR9, R3, 0x2, P0 ;  /* 0x0000000906037c11 */ /* 0x000fe200080f1403 */
[----:B--2---:R-:W-:-:S04]  /*06f0*/  IMAD.WIDE R4, R13, 0x4, R4 ;  /* 0x000000040d047825 */ /* 0x004fc800078e0204 */
[----:B------:R-:W2:Y:S04]  /*0700*/  LDG.E R18, desc[UR12][R2.64+0x4] ;  /* 0x0000040c02127981 */ /* 0x000ea8000c1e1900 */
[----:B------:R-:W3:Y:S04]  /*0710*/  LDG.E R16, desc[UR12][R4.64] ;  /* 0x0000000c04107981 */ /* 0x000ee8000c1e1900 */
[----:B------:R-:W2:Y:S04]  /*0720*/  LDG.E R17, desc[UR12][R4.64+0x4] ;  /* 0x0000040c04117981 */ /* 0x000ea8000c1e1900 */
[----:B------:R-:W4:Y:S04]  /*0730*/  LDG.E R19, desc[UR12][R4.64+0x8] ;  /* 0x0000080c04137981 */ /* 0x000f28000c1e1900 */
        /* <DEDUP_REMOVED lines=11> */
[----:B------:R-:W-:Y:S01]  /*07f0*/  UIADD3 UR4, UPT, UPT, UR4, 0x8, URZ ;  /* 0x0000000804047890 */ /* 0x000fe2000fffe0ff */
[----:B---3--:R-:W-:-:S04]  /*0800*/  FFMA R15, R15, R16, R14 ;  /* 0x000000100f0f7223 */ /* 0x008fc8000000000e */
[----:B--2---:R-:W-:-:S04]  /*0810*/  FFMA R15, R18, R17, R15 ;  /* 0x00000011120f7223 */ /* 0x004fc8000000000f */
[----:B----4-:R-:W-:-:S04]  /*0820*/  FFMA R15, R20, R19, R15 ;  /* 0x00000013140f7223 */ /* 0x010fc8000000000f */
[----:B-----5:R-:W-:-:S04]  /*0830*/  FFMA R15, R22, R21, R15 ;  /* 0x00000015160f7223 */ /* 0x020fc8000000000f */
[----:B------:R-:W-:-:S04]  /*0840*/  FFMA R15, R24, R23, R15 ;  /* 0x00000017180f7223 */ /* 0x000fc8000000000f */
[----:B------:R-:W-:-:S04]  /*0850*/  FFMA R13, R12, R13, R15 ;  /* 0x0000000d0c0d7223 */ /* 0x000fc8000000000f */
[----:B------:R-:W-:-:S04]  /*0860*/  FFMA R11, R6, R11, R13 ;  /* 0x0000000b060b7223 */ /* 0x000fc8000000000d */
[----:B------:R-:W-:-:S07]  /*0870*/  FFMA R14, R10, R25, R11 ;  /* 0x000000190a0e7223 */ /* 0x000fce000000000b */
.L_x_81:
        /* <DEDUP_REMOVED lines=13> */
[----:B-1----:R-:W-:-:S03]  /*0950*/  LEA R2, P0, R6, UR6, 0x2 ;  /* 0x0000000606027c11 */ /* 0x002fc6000f8010ff */
[----:B------:R-:W3:Y:S01]  /*0960*/  LDG.E R11, desc[UR12][R10.64] ;  /* 0x0000000c0a0b7981 */ /* 0x000ee2000c1e1900 */
        /* <DEDUP_REMOVED lines=8> */
[----:B------:R-:W5:Y:S01]  /*09f0*/  LDG.E R18, desc[UR12][R4.64+0xc] ;  /* 0x00000c0c04127981 */ /* 0x000f62000c1e1900 */
[----:B------:R-:W-:Y:S01]  /*0a00*/  UIADD3 UR4, UPT, UPT, UR4, 0x4, URZ ;  /* 0x0000000404047890 */ /* 0x000fe2000fffe0ff */
[----:B---3--:R-:W-:-:S04]  /*0a10*/  FFMA R6, R11, R6, R14 ;  /* 0x000000060b067223 */ /* 0x008fc8000000000e */
[----:B--2---:R-:W-:-:S04]  /*0a20*/  FFMA R6, R13, R12, R6 ;  /* 0x0000000c0d067223 */ /* 0x004fc80000000006 */
[----:B----4-:R-:W-:-:S04]  /*0a30*/  FFMA R6, R15, R16, R6 ;  /* 0x000000100f067223 */ /* 0x010fc80000000006 */
[----:B-----5:R-:W-:-:S07]  /*0a40*/  FFMA R14, R17, R18, R6 ;  /* 0x00000012110e7223 */ /* 0x020fce0000000006 */
.L_x_82:
[----:B------:R-:W-:Y:S05]  /*0a50*/  BRA.U !UP1, `(.L_x_78) ;  /* 0x0000000109507547 */ /* 0x000fea000b800000 */
[----:B------:R-:W0:Y:S01]  /*0a60*/  LDC.64 R4, c[0x0][0x380] ;  /* 0x0000e000ff047b82 */ /* 0x000e220000000a00 */
[----:B------:R-:W-:Y:S01]  /*0a70*/  IADD3 R11, PT, PT, R8, UR4, RZ ;  /* 0x00000004080b7c10 */ /* 0x000fe2000fffe0ff */
[----:B------:R-:W-:-:S06]  /*0a80*/  UIADD3 UR5, UPT, UPT, -UR5, URZ, URZ ;  /* 0x000000ff05057290 */ /* 0x000fcc000fffe1ff */
[----:B------:R-:W1:Y:S01]  /*0a90*/  LDC.64 R2, c[0x0][0x388] ;  /* 0x0000e200ff027b82 */ /* 0x000e620000000a00 */
[----:B0-----:R-:W-:Y:S01]  /*0aa0*/  IMAD.WIDE.U32 R4, R11, 0x4, R4 ;  /* 0x000000040b047825 */ /* 0x001fe200078e0004 */
[----:B------:R-:W-:Y:S02]  /*0ab0*/  IADD3 R11, PT, PT, R9, UR4, RZ ;  /* 0x00000004090b7c10 */ /* 0x000fe4000fffe0ff */
[----:B------:R-:W-:Y:S02]  /*0ac0*/  MOV R6, R4 ;  /* 0x0000000400067202 */ /* 0x000fe40000000f00 */
[----:B------:R-:W-:-:S07]  /*0ad0*/  MOV R13, R5 ;  /* 0x00000005000d7202 */ /* 0x000fce0000000f00 */
.L_x_83:
[----:B-1----:R-:W-:Y:S01]  /*0ae0*/  IMAD.WIDE R4, R11, 0x4, R2 ;  /* 0x000000040b047825 */ /* 0x002fe200078e0202 */
[----:B------:R-:W-:Y:S02]  /*0af0*/  MOV R9, R13 ;  /* 0x0000000d00097202 */ /* 0x000fe40000000f00 */
[----:B------:R-:W-:-:S03]  /*0b00*/  MOV R8, R6 ;  /* 0x0000000600087202 */ /* 0x000fc60000000f00 */
[----:B------:R-:W2:Y:S04]  /*0b10*/  LDG.E R4, desc[UR12][R4.64] ;  /* 0x0000000c04047981 */ /* 0x000ea8000c1e1900 */
[----:B------:R-:W2:Y:S01]  /*0b20*/  LDG.E R9, desc[UR12][R8.64] ;  /* 0x0000000c08097981 */ /* 0x000ea2000c1e1900 */
[----:B------:R-:W-:Y:S01]  /*0b30*/  UIADD3 UR5, UPT, UPT, UR5, 0x1, URZ ;  /* 0x0000000105057890 */ /* 0x000fe2000fffe0ff */
[----:B------:R-:W-:Y:S02]  /*0b40*/  IADD3 R6, P0, PT, R6, 0x4, RZ ;  /* 0x0000000406067810 */ /* 0x000fe40007f1e0ff */
[----:B------:R-:W-:Y:S01]  /*0b50*/  IADD3 R11, PT, PT, R11, 0x1, RZ ;  /* 0x000000010b0b7810 */ /* 0x000fe20007ffe0ff */
[----:B------:R-:W-:Y:S01]  /*0b60*/  UISETP.NE.AND UP0, UPT, UR5, URZ, UPT ;  /* 0x000000ff0500728c */ /* 0x000fe2000bf05270 */
[----:B------:R-:W-:Y:S01]  /*0b70*/  IADD3.X R13, PT, PT, RZ, R13, RZ, P0, !PT ;  /* 0x0000000dff0d7210 */ /* 0x000fe200007fe4ff */
[----:B--2---:R-:W-:-:S07]  /*0b80*/  FFMA R14, R9, R4, R14 ;  /* 0x00000004090e7223 */ /* 0x004fce000000000e */
[----:B------:R-:W-:Y:S05]  /*0b90*/  BRA.U UP0, `(.L_x_83) ;  /* 0xfffffffd00d07547 */ /* 0x000fea000b83ffff */
.L_x_78:
[----:B------:R-:W0:Y:S01]  /*0ba0*/  LDC.64 R2, c[0x0][0x390] ;  /* 0x0000e400ff027b82 */ /* 0x000e220000000a00 */
[----:B------:R-:W-:-:S04]  /*0bb0*/  IMAD R7, R7, UR11, R0 ;  /* 0x0000000b07077c24 */ /* 0x000fc8000f8e0200 */
[----:B0-----:R-:W-:-:S05]  /*0bc0*/  IMAD.WIDE R2, R7, 0x4, R2 ;  /* 0x0000000407027825 */ /* 0x001fca00078e0202 */
[----:B------:R-:W-:Y:S01]  /*0bd0*/  STG.E desc[UR12][R2.64], R14 ;  /* 0x0000000e02007986 */ /* 0x000fe2000c10190c */
[----:B------:R-:W-:Y:S05]  /*0be0*/  EXIT ;  /* 0x000000000000794d */ /* 0x000fea0003800000 */
.L_x_84:
        /* <DEDUP_REMOVED lines=9> */
.L_x_102:


//--------------------- .text._Z17matmul_a_b_kernelPfS_S_iii --------------------------
	.section	.text._Z17matmul_a_b_kernelPfS_S_iii,"ax",@progbits
	.align	128
        .global         _Z17matmul_a_b_kernelPfS_S_iii
        .type           _Z17matmul_a_b_kernelPfS_S_iii,@function
        .size           _Z17matmul_a_b_kernelPfS_S_iii,(.L_x_103 - _Z17matmul_a_b_kernelPfS_S_iii)
        .other          _Z17matmul_a_b_kernelPfS_S_iii,@"STO_CUDA_ENTRY STV_DEFAULT"
_Z17matmul_a_b_kernelPfS_S_iii:
.text._Z17matmul_a_b_kernelPfS_S_iii:
[----:B------:R-:W-:Y:S01]  /*0000*/  LDC R1, c[0x0][0x37c] ;  /* 0x0000df00ff017b82 */ /* 0x000fe20000000800 */
[----:B------:R-:W0:Y:S07]  /*0010*/  S2R R5, SR_TID.X ;  /* 0x0000000000057919 */ /* 0x000e2e0000002100 */
[----:B------:R-:W1:Y:S01]  /*0020*/  LDC R16, c[0x0][0x364] ;  /* 0x0000d900ff107b82 */ /* 0x000e620000000800 */
[----:B------:R-:W2:Y:S01]  /*0030*/  LDCU UR6, c[0x0][0x398] ;  /* 0x00007300ff0677ac */ /* 0x000ea20008000800 */
[----:B------:R-:W1:Y:S06]  /*0040*/  S2R R3, SR_TID.Y ;  /* 0x0000000000037919 */ /* 0x000e6c0000002200 */
[----:B------:R-:W0:Y:S08]  /*0050*/  S2UR UR5, SR_CTAID.X ;  /* 0x00000000000579c3 */ /* 0x000e300000002500 */
[----:B------:R-:W0:Y:S08]  /*0060*/  LDC R0, c[0x0][0x360] ;  /* 0x0000d800ff007b82 */ /* 0x000e300000000800 */
[----:B------:R-:W1:Y:S08]  /*0070*/  S2UR UR4, SR_CTAID.Y ;  /* 0x00000000000479c3 */ /* 0x000e700000002600 */
[----:B------:R-:W3:Y:S01]  /*0080*/  LDC R17, c[0x0][0x3a0] ;  /* 0x0000e800ff117b82 */ /* 0x000ee20000000800 */
[----:B0-----:R-:W-:-:S02]  /*0090*/  IMAD R0, R0, UR5, R5 ;  /* 0x0000000500007c24 */ /* 0x001fc4000f8e0205 */
[----:B-1----:R-:W-:-:S03]  /*00a0*/  IMAD R16, R16, UR4, R3 ;  /* 0x0000000410107c24 */ /* 0x002fc6000f8e0203 */
[----:B---3--:R-:W-:-:S04]  /*00b0*/  ISETP.GE.AND P0, PT, R0, R17, PT ;  /* 0x000000110000720c */ /* 0x008fc80003f06270 */
[----:B--2---:R-:W-:-:S13]  /*00c0*/  ISETP.GE.OR P0, PT, R16, UR6, P0 ;  /* 0x0000000610007c0c */ /* 0x004fda0008706670 */
[----:B------:R-:W-:Y:S05]  /*00d0*/  @P0 EXIT ;  /* 0x000000000000094d */ /* 0x000fea0003800000 */
[----:B------:R-:W0:Y:S01]  /*00e0*/  LDC R19, c[0x0][0x39c] ;  /* 0x0000e700ff137b82 */ /* 0x000e220000000800 */
[----:B------:R-:W1:Y:S01]  /*00f0*/  LDCU.64 UR4, c[0x0][0x358] ;  /* 0x00006b00ff0477ac */ /* 0x000e620008000a00 */
[----:B------:R-:W-:Y:S01]  /*0100*/  HFMA2 R24, -RZ, RZ, 0, 0 ;  /* 0x00000000ff187431 */ /* 0x000fe200000001ff */
[----:B0-----:R-:W-:-:S13]  /*0110*/  ISETP.GE.AND P0, PT, R19, 0x1, PT ;  /* 0x000000011300780c */ /* 0x001fda0003f06270 */
[----:B-1----:R-:W-:Y:S05]  /*0120*/  @!P0 BRA `(.L_x_85) ;  /* 0x0000000400e08947 */ /* 0x002fea0003800000 */
[C---:B------:R-:W-:Y:S01]  /*0130*/  ISETP.GE.U32.AND P1, PT, R19.reuse, 0x8, PT ;  /* 0x000000081300780c */ /* 0x040fe20003f26070 */
[----:B------:R-:W-:Y:S01]  /*0140*/  IMAD R20, R16, R19, RZ ;  /* 0x0000001310147224 */ /* 0x000fe200078e02ff */
[----:B------:R-:W-:Y:S02]  /*0150*/  LOP3.LUT R27, R19, 0x7, RZ, 0xc0, !PT ;  /* 0x00000007131b7812 */ /* 0x000fe400078ec0ff */
[----:B------:R-:W-:Y:S02]  /*0160*/  MOV R24, RZ ;  /* 0x000000ff00187202 */ /* 0x000fe40000000f00 */
[----:B------:R-:W-:Y:S02]  /*0170*/  ISETP.NE.AND P0, PT, R27, RZ, PT ;  /* 0x000000ff1b00720c */ /* 0x000fe40003f05270 */
[----:B------:R-:W-:-:S05]  /*0180*/  MOV R21, RZ ;  /* 0x000000ff00157202 */ /* 0x000fca0000000f00 */
[----:B------:R-:W-:Y:S06]  /*0190*/  @!P1 BRA `(.L_x_86) ;  /* 0x0000000000c49947 */ /* 0x000fec0003800000 */
[----:B------:R-:W0:Y:S01]  /*01a0*/  LDC.64 R2, c[0x0][0x380] ;  /* 0x0000e000ff027b82 */ /* 0x000e220000000a00 */
[----:B------:R-:W-:Y:S02]  /*01b0*/  LOP3.LUT R21, R19, 0x7ffffff8, RZ, 0xc0, !PT ;  /* 0x7ffffff813157812 */ /* 0x000fe400078ec0ff */
[----:B------:R-:W-:Y:S02]  /*01c0*/  MOV R24, RZ ;  /* 0x000000ff00187202 */ /* 0x000fe40000000f00 */
[----:B------:R-:W-:Y:S02]  /*01d0*/  MOV R18, R0 ;  /* 0x0000000000127202 */ /* 0x000fe40000000f00 */
[----:B------:R-:W-:Y:S01]  /*01e0*/  IADD3 R22, PT, PT, -R21, RZ, RZ ;  /* 0x000000ff15167210 */ /* 0x000fe20007ffe1ff */
[----:B0-----:R-:W-:-:S03]  /*01f0*/  IMAD.WIDE.U32 R2, R20, 0x4, R2 ;  /* 0x0000000414027825 */ /* 0x001fc600078e0002 */
[----:B------:R-:W-:-:S04]  /*0200*/  IADD3 R4, P1, PT, R2, 0x10, RZ ;  /* 0x0000001002047810 */ /* 0x000fc80007f3e0ff */
[----:B------:R-:W-:-:S09]  /*0210*/  IADD3.X R5, PT, PT, RZ, R3, RZ, P1, !PT ;  /* 0x00000003ff057210 */ /* 0x000fd20000ffe4ff */
.L_x_87:
[----:B------:R-:W0:Y:S01]  /*0220*/  LDC.64 R14, c[0x0][0x388] ;  /* 0x0000e200ff0e7b82 */ /* 0x000e220000000a00 */
[----:B------:R-:W-:Y:S02]  /*0230*/  MOV R2, R4 ;  /* 0x0000000400027202 */ /* 0x000fe40000000f00 */
[----:B------:R-:W-:-:S05]  /*0240*/  MOV R3, R5 ;  /* 0x0000000500037202 */ /* 0x000fca0000000f00 */
[----:B------:R-:W2:Y:S04]  /*0250*/  LDG.E R25, desc[UR4][R2.64+-0x10] ;  /* 0xfffff00402197981 */ /* 0x000ea8000c1e1900 */
[----:B------:R-:W3:Y:S04]  /*0260*/  LDG.E R23, desc[UR4][R2.64+-0xc] ;  /* 0xfffff40402177981 */ /* 0x000ee8000c1e1900 */
[----:B------:R-:W4:Y:S04]  /*0270*/  LDG.E R29, desc[UR4][R2.64+-0x8] ;  /* 0xfffff804021d7981 */ /* 0x000f28000c1e1900 */
[----:B------:R-:W5:Y:S01]  /*0280*/  LDG.E R28, desc[UR4][R2.64+-0x4] ;  /* 0xfffffc04021c7981 */ /* 0x000f62000c1e1900 */
[----:B0-----:R-:W-:-:S05]  /*0290*/  IMAD.WIDE R14, R18, 0x4, R14 ;  /* 0x00000004120e7825 */ /* 0x001fca00078e020e */
[----:B------:R0:W2:Y:S01]  /*02a0*/  LDG.E R26, desc[UR4][R14.64] ;  /* 0x000000040e1a7981 */ /* 0x0000a2000c1e1900 */
[----:B------:R-:W-:-:S04]  /*02b0*/  IMAD.WIDE R12, R17, 0x4, R14 ;  /* 0x00000004110c7825 */ /* 0x000fc800078e020e */
[C---:B------:R-:W-:Y:S02]  /*02c0*/  IMAD.WIDE R4, R17.reuse, 0x4, R12 ;  /* 0x0000000411047825 */ /* 0x040fe400078e020c */
[----:B------:R-:W3:Y:S02]  /*02d0*/  LDG.E R12, desc[UR4][R12.64] ;  /* 0x000000040c0c7981 */ /* 0x000ee4000c1e1900 */
[C---:B------:R-:W-:Y:S02]  /*02e0*/  IMAD.WIDE R8, R17.reuse, 0x4, R4 ;  /* 0x0000000411087825 */ /* 0x040fe400078e0204 */
[----:B------:R-:W4:Y:S02]  /*02f0*/  LDG.E R4, desc[UR4][R4.64] ;  /* 0x0000000404047981 */ /* 0x000f24000c1e1900 */
[C---:B------:R-:W-:Y:S02]  /*0300*/  IMAD.WIDE R6, R17.reuse, 0x4, R8 ;  /* 0x0000000411067825 */ /* 0x040fe400078e0208 */
[----:B------:R-:W5:Y:S02]  /*0310*/  LDG.E R8, desc[UR4][R8.64] ;  /* 0x0000000408087981 */ /* 0x000f64000c1e1900 */
[----:B------:R-:W-:-:S02]  /*0320*/  IMAD.WIDE R10, R17, 0x4, R6 ;  /* 0x00000004110a7825 */ /* 0x000fc400078e0206 */
[----:B------:R-:W5:Y:S04]  /*0330*/  LDG.E R5, desc[UR4][R2.64] ;  /* 0x0000000402057981 */ /* 0x000f68000c1e1900 */
[----:B------:R-:W5:Y:S01]  /*0340*/  LDG.E R6, desc[UR4][R6.64] ;  /* 0x0000000406067981 */ /* 0x000f62000c1e1900 */
[----:B0-----:R-:W-:-:S03]  /*0350*/  IMAD.WIDE R14, R17, 0x4, R10 ;  /* 0x00000004110e7825 */ /* 0x001fc600078e020a */
[----:B------:R-:W5:Y:S04]  /*0360*/  LDG.E R10, desc[UR4][R10.64] ;  /* 0x000000040a0a7981 */ /* 0x000f68000c1e1900 */
[----:B------:R-:W5:Y:S04]  /*0370*/  LDG.E R13, desc[UR4][R14.64] ;  /* 0x000000040e0d7981 */ /* 0x000f68000c1e1900 */
[----:B------:R-:W5:Y:S04]  /*0380*/  LDG.E R7, desc[UR4][R2.64+0x4] ;  /* 0x0000040402077981 */ /* 0x000f68000c1e1900 */
[----:B------:R-:W5:Y:S01]  /*0390*/  LDG.E R9, desc[UR4][R2.64+0xc] ;  /* 0x00000c0402097981 */ /* 0x000f62000c1e1900 */
[----:B--2---:R-:W-:Y:S01]  /*03a0*/  FFMA R26, R25, R26, R24 ;  /* 0x0000001a191a7223 */ /* 0x004fe20000000018 */
[----:B------:R-:W-:-:S02]  /*03b0*/  IMAD.WIDE R24, R17, 0x4, R14 ;  /* 0x0000000411187825 */ /* 0x000fc400078e020e */
[----:B------:R-:W2:Y:S04]  /*03c0*/  LDG.E R14, desc[UR4][R2.64+0x8] ;  /* 0x00000804020e7981 */ /* 0x000ea8000c1e1900 */
[----:B------:R-:W2:Y:S01]  /*03d0*/  LDG.E R24, desc[UR4][R24.64] ;  /* 0x0000000418187981 */ /* 0x000ea2000c1e1900 */
[----:B---3--:R-:W-:Y:S01]  /*03e0*/  FFMA R12, R23, R12, R26 ;  /* 0x0000000c170c7223 */ /* 0x008fe2000000001a */
[----:B------:R-:W-:-:S03]  /*03f0*/  IADD3 R22, PT, PT, R22, 0x8, RZ ;  /* 0x0000000816167810 */ /* 0x000fc60007ffe0ff */
[----:B----4-:R-:W-:Y:S01]  /*0400*/  FFMA R29, R29, R4, R12 ;  /* 0x000000041d1d7223 */ /* 0x010fe2000000000c */
[----:B------:R-:W-:-:S03]  /*0410*/  ISETP.NE.AND P1, PT, R22, RZ, PT ;  /* 0x000000ff1600720c */ /* 0x000fc60003f25270 */
[----:B-----5:R-:W-:Y:S01]  /*0420*/  FFMA R8, R28, R8, R29 ;  /* 0x000000081c087223 */ /* 0x020fe2000000001d */
[----:B------:R-:W-:-:S03]  /*0430*/  IADD3 R4, P2, PT, R2, 0x20, RZ ;  /* 0x0000002002047810 */ /* 0x000fc60007f5e0ff */
[----:B------:R-:W-:Y:S01]  /*0440*/  FFMA R6, R5, R6, R8 ;  /* 0x0000000605067223 */ /* 0x000fe20000000008 */
[----:B------:R-:W-:Y:S02]  /*0450*/  IADD3.X R5, PT, PT, RZ, R3, RZ, P2, !PT ;  /* 0x00000003ff057210 */ /* 0x000fe400017fe4ff */
[----:B------:R-:W-:Y:S01]  /*0460*/  LEA R18, R17, R18, 0x3 ;  /* 0x0000001211127211 */ /* 0x000fe200078e18ff */
[----:B------:R-:W-:-:S04]  /*0470*/  FFMA R7, R7, R10, R6 ;  /* 0x0000000a07077223 */ /* 0x000fc80000000006 */
[----:B--2---:R-:W-:-:S04]  /*0480*/  FFMA R14, R14, R13, R7 ;  /* 0x0000000d0e0e7223 */ /* 0x004fc80000000007 */
[----:B------:R-:W-:Y:S01]  /*0490*/  FFMA R24, R9, R24, R14 ;  /* 0x0000001809187223 */ /* 0x000fe2000000000e */
[----:B------:R-:W-:Y:S06]  /*04a0*/  @P1 BRA `(.L_x_87) ;  /* 0xfffffffc005c1947 */ /* 0x000fec000383ffff */
.L_x_86:
[----:B------:R-:W-:Y:S05]  /*04b0*/  @!P0 BRA `(.L_x_85) ;  /* 0x0000000000fc8947 */ /* 0x000fea0003800000 */
[----:B------:R-:W-:Y:S02]  /*04c0*/  ISETP.GE.U32.AND P1, PT, R27, 0x4, PT ;  /* 0x000000041b00780c */ /* 0x000fe40003f26070 */
[----:B------:R-:W-:-:S04]  /*04d0*/  LOP3.LUT R14, R19, 0x3, RZ, 0xc0, !PT ;  /* 0x00000003130e7812 */ /* 0x000fc800078ec0ff */
[----:B------:R-:W-:-:S07]  /*04e0*/  ISETP.NE.AND P0, PT, R14, RZ, PT ;  /* 0x000000ff0e00720c */ /* 0x000fce0003f05270 */
[----:B------:R-:W-:Y:S06]  /*04f0*/  @!P1 BRA `(.L_x_88) ;  /* 0x00000000006c9947 */ /* 0x000fec0003800000 */
[----:B------:R-:W0:Y:S01]  /*0500*/  LDC.64 R4, c[0x0][0x388] ;  /* 0x0000e200ff047b82 */ /* 0x000e220000000a00 */
[----:B------:R-:W1:Y:S01]  /*0510*/  LDCU.64 UR6, c[0x0][0x380] ;  /* 0x00007000ff0677ac */ /* 0x000e620008000a00 */
[----:B------:R-:W-:Y:S01]  /*0520*/  IMAD R7, R21, R17, R0 ;  /* 0x0000001115077224 */ /* 0x000fe200078e0200 */
[CC--:B------:R-:W-:Y:S02]  /*0530*/  IADD3 R3, PT, PT, R20.reuse, R21.reuse, RZ ;  /* 0x0000001514037210 */ /* 0x0c0fe40007ffe0ff */
[----:B------:R-:W-:-:S03]  /*0540*/  IADD3 R8, P1, PT, R20, R21, RZ ;  /* 0x0000001514087210 */ /* 0x000fc60007f3e0ff */
[----:B------:R-:W2:Y:S01]  /*0550*/  LDC.64 R12, c[0x0][0x380] ;  /* 0x0000e000ff0c7b82 */ /* 0x000ea20000000a00 */
[----:B0-----:R-:W-:-:S04]  /*0560*/  IMAD.WIDE R4, R7, 0x4, R4 ;  /* 0x0000000407047825 */ /* 0x001fc800078e0204 */
[----:B------:R-:W-:Y:S02]  /*0570*/  IMAD.WIDE R6, R17, 0x4, R4 ;  /* 0x0000000411067825 */ /* 0x000fe400078e0204 */
[----:B------:R-:W3:Y:S02]  /*0580*/  LDG.E R4, desc[UR4][R4.64] ;  /* 0x0000000404047981 */ /* 0x000ee4000c1e1900 */
[----:B--2---:R-:W-:Y:S01]  /*0590*/  IMAD.WIDE.U32 R12, R3, 0x4, R12 ;  /* 0x00000004030c7825 */ /* 0x004fe200078e000c */
[----:B------:R-:W-:Y:S02]  /*05a0*/  IADD3.X R3, PT, PT, RZ, RZ, RZ, P1, !PT ;  /* 0x000000ffff037210 */ /* 0x000fe40000ffe4ff */
[----:B-1----:R-:W-:-:S03]  /*05b0*/  LEA R2, P1, R8, UR6, 0x2 ;  /* 0x0000000608027c11 */ /* 0x002fc6000f8210ff */
[----:B------:R-:W3:Y:S01]  /*05c0*/  LDG.E R13, desc[UR4][R12.64] ;  /* 0x000000040c0d7981 */ /* 0x000ee2000c1e1900 */
[----:B------:R-:W-:Y:S01]  /*05d0*/  LEA.HI.X R3, R8, UR7, R3, 0x2, P1 ;  /* 0x0000000708037c11 */ /* 0x000fe200088f1403 */
[C---:B------:R-:W-:Y:S02]  /*05e0*/  IMAD.WIDE R8, R17.reuse, 0x4, R6 ;  /* 0x0000000411087825 */ /* 0x040fe400078e0206 */
[----:B------:R-:W2:Y:S04]  /*05f0*/  LDG.E R6, desc[UR4][R6.64] ;  /* 0x0000000406067981 */ /* 0x000ea8000c1e1900 */
[----:B------:R-:W2:Y:S01]  /*0600*/  LDG.E R15, desc[UR4][R2.64+0x4] ;  /* 0x00000404020f7981 */ /* 0x000ea2000c1e1900 */
[----:B------:R-:W-:-:S03]  /*0610*/  IMAD.WIDE R10, R17, 0x4, R8 ;  /* 0x00000004110a7825 */ /* 0x000fc600078e0208 */
[----:B------:R-:W4:Y:S04]  /*0620*/  LDG.E R22, desc[UR4][R8.64] ;  /* 0x0000000408167981 */ /* 0x000f28000c1e1900 */
[----:B------:R-:W4:Y:S04]  /*0630*/  LDG.E R18, desc[UR4][R2.64+0x8] ;  /* 0x0000080402127981 */ /* 0x000f28000c1e1900 */
[----:B------:R-:W5:Y:S04]  /*0640*/  LDG.E R26, desc[UR4][R2.64+0xc] ;  /* 0x00000c04021a7981 */ /* 0x000f68000c1e1900 */
[----:B------:R-:W5:Y:S01]  /*0650*/  LDG.E R10, desc[UR4][R10.64] ;  /* 0x000000040a0a7981 */ /* 0x000f62000c1e1900 */
[----:B------:R-:W-:Y:S01]  /*0660*/  IADD3 R21, PT, PT, R21, 0x4, RZ ;  /* 0x0000000415157810 */ /* 0x000fe20007ffe0ff */
[----:B---3--:R-:W-:-:S04]  /*0670*/  FFMA R24, R13, R4, R24 ;  /* 0x000000040d187223 */ /* 0x008fc80000000018 */
[----:B--2---:R-:W-:-:S04]  /*0680*/  FFMA R15, R15, R6, R24 ;  /* 0x000000060f0f7223 */ /* 0x004fc80000000018 */
[----:B----4-:R-:W-:-:S04]  /*0690*/  FFMA R15, R18, R22, R15 ;  /* 0x00000016120f7223 */ /* 0x010fc8000000000f */
[----:B-----5:R-:W-:-:S07]  /*06a0*/  FFMA R24, R26, R10, R15 ;  /* 0x0000000a1a187223 */ /* 0x020fce000000000f */
.L_x_88:
[----:B------:R-:W-:Y:S05]  /*06b0*/  @!P0 BRA `(.L_x_85) ;  /* 0x00000000007c8947 */ /* 0x000fea0003800000 */
[----:B------:R-:W-:Y:S01]  /*06c0*/  ISETP.NE.AND P1, PT, R14, 0x1, PT ;  /* 0x000000010e00780c */ /* 0x000fe20003f25270 */
[----:B------:R-:W0:Y:S01]  /*06d0*/  LDC.64 R10, c[0x0][0x380] ;  /* 0x0000e000ff0a7b82 */ /* 0x000e220000000a00 */
[----:B------:R-:W-:-:S04]  /*06e0*/  LOP3.LUT R19, R19, 0x1, RZ, 0xc0, !PT ;  /* 0x0000000113137812 */ /* 0x000fc800078ec0ff */
[----:B------:R-:W-:-:S03]  /*06f0*/  ISETP.NE.U32.AND P0, PT, R19, 0x1, PT ;  /* 0x000000011300780c */ /* 0x000fc60003f05070 */
[----:B------:R-:W1:Y:S04]  /*0700*/  LDC.64 R8, c[0x0][0x388] ;  /* 0x0000e200ff087b82 */ /* 0x000e680000000a00 */
[CC--:B------:R-:W-:Y:S02]  /*0710*/  @P1 IADD3 R13, PT, PT, R20.reuse, R21.reuse, RZ ;  /* 0x00000015140d1210 */ /* 0x0c0fe40007ffe0ff */
[----:B------:R-:W-:Y:S02]  /*0720*/  @P1 IADD3 R12, P2, PT, R20, R21, RZ ;  /* 0x00000015140c1210 */ /* 0x000fe40007f5e0ff */
[----:B------:R-:W2:Y:S02]  /*0730*/  @P1 LDC.64 R2, c[0x0][0x380] ;  /* 0x0000e000ff021b82 */ /* 0x000ea40000000a00 */
[----:B------:R-:W-:-:S06]  /*0740*/  @P1 IADD3.X R14, PT, PT, RZ, RZ, RZ, P2, !PT ;  /* 0x000000ffff0e1210 */ /* 0x000fcc00017fe4ff */
[----:B------:R-:W3:Y:S01]  /*0750*/  LDC.64 R4, c[0x0][0x380] ;  /* 0x0000e000ff047b82 */ /* 0x000ee20000000a00 */
[----:B0-----:R-:W-:-:S04]  /*0760*/  @P1 IMAD.WIDE.U32 R10, R13, 0x4, R10 ;  /* 0x000000040d0a1825 */ /* 0x001fc800078e000a */
[C---:B------:R-:W-:Y:S01]  /*0770*/  @P1 IMAD R13, R21.reuse, R17, R0 ;  /* 0x00000011150d1224 */ /* 0x040fe200078e0200 */
[----:B------:R-:W-:Y:S01]  /*0780*/  @P1 IADD3 R21, PT, PT, R21, 0x2, RZ ;  /* 0x0000000215151810 */ /* 0x000fe20007ffe0ff */
[----:B------:R-:W4:Y:S01]  /*0790*/  @P1 LDG.E R11, desc[UR4][R10.64] ;  /* 0x000000040a0b1981 */ /* 0x000f22000c1e1900 */
[----:B------:R-:W0:Y:S01]  /*07a0*/  LDC.64 R6, c[0x0][0x388] ;  /* 0x0000e200ff067b82 */ /* 0x000e220000000a00 */
[----:B-1----:R-:W-:Y:S01]  /*07b0*/  @P1 IMAD.WIDE R8, R13, 0x4, R8 ;  /* 0x000000040d081825 */ /* 0x002fe200078e0208 */
[----:B------:R-:W-:Y:S02]  /*07c0*/  @!P0 IADD3 R15, PT, PT, R20, R21, RZ ;  /* 0x00000015140f8210 */ /* 0x000fe40007ffe0ff */
[----:B--2---:R-:W-:Y:S01]  /*07d0*/  @P1 LEA R2, P2, R12, R2, 0x2 ;  /* 0x000000020c021211 */ /* 0x004fe200078410ff */
[----:B------:R-:W-:-:S03]  /*07e0*/  @!P0 IMAD R21, R21, R17, R0 ;  /* 0x0000001115158224 */ /* 0x000fc600078e0200 */
[----:B------:R-:W-:Y:S01]  /*07f0*/  @P1 LEA.HI.X R3, R12, R3, R14, 0x2, P2 ;  /* 0x000000030c031211 */ /* 0x000fe200010f140e */
[----:B------:R-:W-:Y:S01]  /*0800*/  @P1 IMAD.WIDE R12, R17, 0x4, R8 ;  /* 0x00000004110c1825 */ /* 0x000fe200078e0208 */
[----:B------:R-:W4:Y:S03]  /*0810*/  @P1 LDG.E R14, desc[UR4][R8.64] ;  /* 0x00000004080e1981 */ /* 0x000f26000c1e1900 */
[----:B---3--:R-:W-:Y:S01]  /*0820*/  @!P0 IMAD.WIDE.U32 R4, R15, 0x4, R4 ;  /* 0x000000040f048825 */ /* 0x008fe200078e0004 */
[----:B------:R-:W2:Y:S04]  /*0830*/  @P1 LDG.E R2, desc[UR4][R2.64+0x4] ;  /* 0x0000040402021981 */ /* 0x000ea8000c1e1900 */
[----:B------:R-:W2:Y:S01]  /*0840*/  @P1 LDG.E R12, desc[UR4][R12.64] ;  /* 0x000000040c0c1981 */ /* 0x000ea2000c1e1900 */
[----:B0-----:R-:W-:-:S03]  /*0850*/  @!P0 IMAD.WIDE R6, R21, 0x4, R6 ;  /* 0x0000000415068825 */ /* 0x001fc600078e0206 */
[----:B------:R-:W3:Y:S04]  /*0860*/  @!P0 LDG.E R5, desc[UR4][R4.64] ;  /* 0x0000000404058981 */ /* 0x000ee8000c1e1900 */
[----:B------:R-:W3:Y:S01]  /*0870*/  @!P0 LDG.E R6, desc[UR4][R6.64] ;  /* 0x0000000406068981 */ /* 0x000ee2000c1e1900 */
[----:B----4-:R-:W-:-:S04]  /*0880*/  @P1 FFMA R11, R11, R14, R24 ;  /* 0x0000000e0b0b1223 */ /* 0x010fc80000000018 */
[----:B--2---:R-:W-:-:S04]  /*0890*/  @P1 FFMA R24, R2, R12, R11 ;  /* 0x0000000c02181223 */ /* 0x004fc8000000000b */
[----:B---3--:R-:W-:-:S07]  /*08a0*/  @!P0 FFMA R24, R5, R6, R24 ;  /* 0x0000000605188223 */ /* 0x008fce0000000018 */
.L_x_85:
[----:B------:R-:W0:Y:S01]  /*08b0*/  LDC.64 R2, c[0x0][0x390] ;  /* 0x0000e400ff027b82 */ /* 0x000e220000000a00 */
[----:B------:R-:W-:-:S04]  /*08c0*/  IMAD R17, R16, R17, R0 ;  /* 0x0000001110117224 */ /* 0x000fc800078e0200 */
[----:B0-----:R-:W-:-:S05]  /*08d0*/  IMAD.WIDE R2, R17, 0x4, R2 ;  /* 0x0000000411027825 */ /* 0x001fca00078e0202 */
[----:B------:R-:W-:Y:S01]  /*08e0*/  STG.E desc[UR4][R2.64], R24 ;  /* 0x0000001802007986 */ /* 0x000fe2000c101904 */
[----:B------:R-:W-:Y:S05]  /*08f0*/  EXIT ;  /* 0x000000000000794d */ /* 0x000fea0003800000 */
.L_x_89:
        /* <DEDUP_REMOVED lines=16> */
.L_x_103:


//--------------------- .nv.shared.reserved.0     --------------------------
	.section	.nv.shared.reserved.0,"aw",@nobits
	.weak		__nv_reservedSMEM_offset_0_alias
	.size		__nv_reservedSMEM_offset_0_alias, 0, 64
	.other		__nv_reservedSMEM_offset_0_alias,@"STO_CUDA_RESERVED_SHARED STV_DEFAULT"
__nv_reservedSMEM_offset_0_alias:
	.zero		0
	.zero		64


//--------------------- .nv.constant0._Z21update_weights_kernelPfS_i --------------------------
	.section	.nv.constant0._Z21update_weights_kernelPfS_i,"a",@progbits
	.sectionflags	@""
	.align	4
.nv.constant0._Z21update_weights_kernelPfS_i:
	.zero		916


//--------------------- .nv.constant0._Z25multiply_gradients_kernelPfS_i --------------------------
	.section	.nv.constant0._Z25multiply_gradients_kernelPfS_i,"a",@progbits
	.sectionflags	@""
	.align	4
.nv.constant0._Z25multiply_gradients_kernelPfS_i:
	.zero		916


//--------------------- .nv.constant0._Z12drelu_kernelPfS_i --------------------------
	.section	.nv.constant0._Z12drelu_kernelPfS_i,"a",@progbits
	.sectionflags	@""
	.align	4
.nv.constant0._Z12drelu_kernelPfS_i:
	.zero		916


//--------------------- .nv.constant0._Z23update_gradients_kernelPfS_S_S_iii --------------------------
	.section	.nv.constant0._Z23update_gradients_kernelPfS_S_S_iii,"a",@progbits
	.sectionflags	@""
	.align	4
.nv.constant0._Z23update_gradients_kernelPfS_S_S_iii:
	.zero		940


//--------------------- .nv.constant0._Z31compute_output_gradients_kernelPfS_Pii --------------------------
	.section	.nv.constant0._Z31compute_output_gradients_kernelPfS_Pii,"a",@progbits
	.sectionflags	@""
	.align	4
.nv.constant0._Z31compute_output_gradients_kernelPfS_Pii:
	.zero		924


//--------------------- .nv.constant0._Z16zero_grad_kernelPfi --------------------------
	.section	.nv.constant0._Z16zero_grad_kernelPfi,"a",@progbits
	.sectionflags	@""
	.align	4
.nv.constant0._Z16zero_grad_kernelPfi:
	.zero		908


//--------------------- .nv.constant0._Z21clip_gradients_kernelPfif --------------------------
	.section	.nv.constant0._Z21clip_gradients_kernelPfif,"a",@progbits
	.sectionflags	@""
	.align	4
.nv.constant0._Z21clip_gradients_kernelPfif:
	.zero		912


//--------------------- .nv.constant0._Z14softmax_kernelPfii --------------------------
	.section	.nv.constant0._Z14softmax_kernelPfii,"a",@progbits
	.sectionflags	@""
	.align	4
.nv.constant0._Z14softmax_kernelPfii:
	.zero		912


//--------------------- .nv.constant0._Z15bias_add_kernelPfS_ii --------------------------
	.section	.nv.constant0._Z15bias_add_kernelPfS_ii,"a",@progbits
	.sectionflags	@""
	.align	4
.nv.constant0._Z15bias_add_kernelPfS_ii:
	.zero		920


//--------------------- .nv.constant0._Z11relu_kernelPfi --------------------------
	.section	.nv.constant0._Z11relu_kernelPfi,"a",@progbits
	.sectionflags	@""
	.align	4
.nv.constant0._Z11relu_kernelPfi:
	.zero		908


//--------------------- .nv.constant0._Z18matmul_at_b_kernelPfS_S_iii --------------------------
	.section	.nv.constant0._Z18matmul_at_b_kernelPfS_S_iii,"a",@progbits
	.sectionflags	@""
	.align	4
.nv.constant0._Z18matmul_at_b_kernelPfS_S_iii:
	.zero		932


//--------------------- .nv.constant0._Z18matmul_a_bt_kernelPfS_S_iii --------------------------
	.section	.nv.constant0._Z18matmul_a_bt_kernelPfS_S_iii,"a",@progbits
	.sectionflags	@""
	.align	4
.nv.constant0._Z18matmul_a_bt_kernelPfS_S_iii:
	.zero		932


//--------------------- .nv.constant0._Z17matmul_a_b_kernelPfS_S_iii --------------------------
	.section	.nv.constant0._Z17matmul_a_b_kernelPfS_S_iii,"a",@progbits
	.sectionflags	@""
	.align	4
.nv.constant0._Z17matmul_a_b_kernelPfS_S_iii:
	.zero		932


//--------------------- SYMBOLS --------------------------

	.type		.nv.reservedSmem.offset0,@object
	.size		.nv.reservedSmem.offset0,0x4
